//
// Generated by NVIDIA NVVM Compiler
//
// Compiler Build ID: CL-36424714
// Cuda compilation tools, release 13.0, V13.0.88
// Based on NVVM 20.0.0
//

.version 9.0
.target sm_100
.address_size 64

	// .globl	_Z19store_initial_statePjPmPVhS_
.const .align 4 .u32 d_kernel_iters;
.const .align 4 .u32 d_shared_cache_size;
.const .align 8 .u64 d_hash_table_size;
.const .align 8 .u64 d_internal_hash_table_size;
.extern .shared .align 16 .b8 shared[];

.visible .entry _Z19store_initial_statePjPmPVhS_(
	.param .u64 .ptr .align 1 _Z19store_initial_statePjPmPVhS__param_0,
	.param .u64 .ptr .align 1 _Z19store_initial_statePjPmPVhS__param_1,
	.param .u64 .ptr .align 1 _Z19store_initial_statePjPmPVhS__param_2,
	.param .u64 .ptr .align 1 _Z19store_initial_statePjPmPVhS__param_3
)
{
	.local .align 4 .b8 	__local_depot0[12];
	.reg .b64 	%SP;
	.reg .b64 	%SPL;
	.reg .pred 	%p<436>;
	.reg .b16 	%rs<87>;
	.reg .b32 	%r<960>;
	.reg .b64 	%rd<2139>;

	mov.u64 	%SPL, __local_depot0;
	mov.u32 	%r1, %tid.x;
	setp.gt.u32 	%p3, %r1, 4;
	shl.b32 	%r222, %r1, 2;
	mov.u32 	%r223, shared;
	add.s32 	%r2, %r223, %r222;
	mov.pred 	%p435, 0;
	@%p3 bra 	$L__BB0_3;
	mov.b32 	%r224, 0;
	st.volatile.shared.u32 	[%r2], %r224;
	setp.ne.s32 	%p5, %r1, 0;
	@%p5 bra 	$L__BB0_3;
	ld.const.u32 	%r225, [d_kernel_iters];
	st.volatile.shared.u32 	[shared], %r225;
	mov.pred 	%p435, -1;
$L__BB0_3:
	ld.const.u32 	%r3, [d_shared_cache_size];
	add.s32 	%r4, %r3, -5;
	setp.ge.u32 	%p7, %r1, %r4;
	@%p7 bra 	$L__BB0_6;
	mov.u32 	%r5, %ntid.x;
	mov.u32 	%r918, %r1;
$L__BB0_5:
	shl.b32 	%r226, %r918, 2;
	add.s32 	%r228, %r223, %r226;
	mov.b32 	%r229, 1073741823;
	st.volatile.shared.u32 	[%r228+20], %r229;
	add.s32 	%r918, %r918, %r5;
	setp.lt.u32 	%p8, %r918, %r4;
	@%p8 bra 	$L__BB0_5;
$L__BB0_6:
	bar.sync 	0;
	mov.u32 	%r230, %ctaid.x;
	mov.u32 	%r231, %ntid.x;
	mad.lo.s32 	%r8, %r230, %r231, %r1;
	setp.gt.u32 	%p9, %r8, 1;
	@%p9 bra 	$L__BB0_10;
	and.b32  	%r232, %r8, 1;
	setp.eq.b32 	%p10, %r232, 1;
	@%p10 bra 	$L__BB0_9;
	mov.b64 	%rd261, 9223372034707292160;
	// begin inline asm
	{
	 .reg .u64 t1;
	 bfe.u64 t1, %rd261, 32, 32;
	 cvt.u32.u64 %r233, t1;
	}
	// end inline asm
	st.volatile.shared.u32 	[shared+1108], %r233;
	// begin inline asm
	{
	 cvt.u32.u64 %r234, %rd261;
	}
	// end inline asm
	st.volatile.shared.u32 	[shared+1112], %r234;
	mov.b32 	%r235, -2147418113;
	st.volatile.shared.u32 	[shared+1116], %r235;
	bra.uni 	$L__BB0_10;
$L__BB0_9:
	mov.b64 	%rd263, 0;
	// begin inline asm
	{
	 .reg .u64 t1;
	 bfe.u64 t1, %rd263, 32, 32;
	 cvt.u32.u64 %r236, t1;
	}
	// end inline asm
	st.volatile.shared.u32 	[shared+1120], %r236;
	// begin inline asm
	{
	 cvt.u32.u64 %r237, %rd263;
	}
	// end inline asm
	st.volatile.shared.u32 	[shared+1124], %r237;
	mov.b32 	%r238, 536870911;
	st.volatile.shared.u32 	[shared+1128], %r238;
$L__BB0_10:
	bar.sync 	0;
	not.pred 	%p11, %p435;
	@%p11 bra 	$L__BB0_12;
	mov.b32 	%r239, 1;
	st.volatile.shared.u32 	[shared+4], %r239;
$L__BB0_12:
	bar.sync 	0;
	ld.volatile.shared.u32 	%r240, [shared+4];
	setp.ne.s32 	%p12, %r240, 1;
	@%p12 bra 	$L__BB0_356;
	add.s32 	%r241, %r3, -277;
	mul.hi.u32 	%r242, %r241, -1431655765;
	shr.u32 	%r243, %r242, 1;
	cvt.u16.u32 	%rs1, %r243;
	mov.b16 	%rs86, 1;
	mov.u32 	%r245, %tid.x;
	mul.lo.s32 	%r10, %r245, 3;
	add.s32 	%r246, %r10, 2;
$L__BB0_14:
	bar.sync 	0;
	@%p11 bra 	$L__BB0_16;
	mov.b32 	%r244, 0;
	st.volatile.shared.u32 	[shared+4], %r244;
$L__BB0_16:
	setp.ge.u32 	%p14, %r246, %r241;
	bar.sync 	0;
	and.b16  	%rs35, %rs86, 255;
	setp.eq.s16 	%p15, %rs35, 0;
	or.pred  	%p16, %p15, %p14;
	mov.b16 	%rs86, 0;
	@%p16 bra 	$L__BB0_355;
	mov.b16 	%rs86, 0;
	mov.u32 	%r919, %r10;
	mov.u32 	%r920, %r245;
$L__BB0_18:
	ld.volatile.shared.u32 	%r250, [shared+4];
	setp.eq.s32 	%p17, %r250, 2;
	@%p17 bra 	$L__BB0_355;
	shl.b32 	%r251, %r919, 2;
	add.s32 	%r13, %r223, %r251;
	ld.volatile.shared.u32 	%r14, [%r13+1116];
	setp.ne.s32 	%p18, %r14, 536870911;
	@%p18 bra 	$L__BB0_86;
	ld.param.u64 	%rd2128, [_Z19store_initial_statePjPmPVhS__param_1];
	ld.volatile.shared.u32 	%rd1581, [%r13+1108];
	ld.volatile.shared.u32 	%rd1580, [%r13+1112];
	// begin inline asm
	{
	 bfi.b64 %rd1580, %rd1581, %rd1580, 32, 32;
	}
	// end inline asm
	shl.b64 	%rd1583, %rd1580, 38;
	shr.u64 	%rd1584, %rd1580, 14;
	xor.b64  	%rd1585, %rd1584, %rd1583;
	xor.b64  	%rd1586, %rd1585, %rd1580;
	xor.b64  	%rd2, %rd1586, -3335678366873096957;
	mul.lo.s64 	%rd3, %rd2, -5840758589994634535;
	mul.lo.s64 	%rd1587, %rd2, 8749508913562386432;
	shr.u64 	%rd1588, %rd3, 17;
	or.b64  	%rd1589, %rd1587, %rd1588;
	xor.b64  	%rd1590, %rd1589, %rd3;
	mov.b64 	{%r774, %r775}, %rd1590;
	shf.l.wrap.b32 	%r776, %r774, %r775, 10;
	shf.l.wrap.b32 	%r777, %r775, %r774, 10;
	mov.b64 	%rd1591, {%r777, %r776};
	xor.b64  	%rd1592, %rd1591, %rd1590;
	mul.lo.s64 	%rd1593, %rd1592, -194185918870992895;
	shr.u64 	%rd1594, %rd1593, 28;
	shr.u64 	%rd1595, %rd1593, 39;
	shr.u64 	%rd1596, %rd1593, 50;
	xor.b64  	%rd1597, %rd1595, %rd1594;
	xor.b64  	%rd1598, %rd1597, %rd1596;
	xor.b64  	%rd1599, %rd1598, %rd1593;
	mul.lo.s64 	%rd4, %rd1599, -191281100923537407;
	mul.lo.s64 	%rd1600, %rd2, 2380415382033793024;
	shr.u64 	%rd1601, %rd3, 36;
	or.b64  	%rd1602, %rd1600, %rd1601;
	xor.b64  	%rd5, %rd1602, %rd3;
	mov.b64 	{%r778, %r779}, %rd5;
	shf.l.wrap.b32 	%r780, %r778, %r779, 17;
	shf.l.wrap.b32 	%r781, %r779, %r778, 17;
	mov.b64 	%rd1603, {%r781, %r780};
	xor.b64  	%rd1604, %rd1603, %rd5;
	mul.lo.s64 	%rd1605, %rd1604, -200268182961590271;
	shr.u64 	%rd1606, %rd1605, 12;
	xor.b64  	%rd1607, %rd1606, %rd1605;
	shr.u64 	%rd1608, %rd1607, 39;
	shr.u64 	%rd1609, %rd1607, 34;
	xor.b64  	%rd1610, %rd1609, %rd1608;
	xor.b64  	%rd1611, %rd1610, %rd1607;
	mul.lo.s64 	%rd6, %rd1611, -197180208030898175;
	mul.lo.s64 	%rd1612, %rd2, -8925082545574379520;
	shr.u64 	%rd1613, %rd3, 34;
	or.b64  	%rd1614, %rd1612, %rd1613;
	xor.b64  	%rd1615, %rd1614, %rd3;
	mov.b64 	{%r782, %r783}, %rd1615;
	shf.l.wrap.b32 	%r784, %r783, %r782, 17;
	shf.l.wrap.b32 	%r785, %r782, %r783, 17;
	mov.b64 	%rd1616, {%r785, %r784};
	xor.b64  	%rd1617, %rd1616, %rd1615;
	mul.lo.s64 	%rd1618, %rd1617, -206744154962810879;
	shr.u64 	%rd1619, %rd1618, 27;
	shr.u64 	%rd1620, %rd1618, 45;
	xor.b64  	%rd1621, %rd1620, %rd1619;
	xor.b64  	%rd1622, %rd1621, %rd1618;
	shr.u64 	%rd1623, %rd1622, 36;
	xor.b64  	%rd7, %rd1623, %rd1622;
	mul.lo.s64 	%rd1624, %rd2, 595103845508448256;
	shr.u64 	%rd1625, %rd3, 38;
	or.b64  	%rd1626, %rd1624, %rd1625;
	xor.b64  	%rd8, %rd1626, %rd3;
	mul.lo.s64 	%rd1627, %rd2, 596578982560792576;
	shr.u64 	%rd1628, %rd3, 33;
	or.b64  	%rd1629, %rd1627, %rd1628;
	xor.b64  	%rd9, %rd1629, %rd3;
	mov.b64 	{%r786, %r787}, %rd9;
	shf.l.wrap.b32 	%r788, %r786, %r787, 18;
	shf.l.wrap.b32 	%r789, %r787, %r786, 18;
	mov.b64 	%rd1630, {%r789, %r788};
	xor.b64  	%rd1631, %rd1630, %rd9;
	mul.lo.s64 	%rd1632, %rd1631, -246623269549567999;
	shr.u64 	%rd1633, %rd1632, 39;
	xor.b64  	%rd1634, %rd1633, %rd1632;
	shr.u64 	%rd1635, %rd1634, 14;
	xor.b64  	%rd1636, %rd1635, %rd1634;
	shr.u64 	%rd1637, %rd1636, 32;
	xor.b64  	%rd10, %rd1637, %rd1636;
	mul.lo.s64 	%rd1638, %rd2, 5773906020620304384;
	shr.u64 	%rd1639, %rd3, 44;
	or.b64  	%rd1640, %rd1638, %rd1639;
	xor.b64  	%rd11, %rd1640, %rd3;
	mov.b64 	{%r790, %r791}, %rd11;
	shf.l.wrap.b32 	%r792, %r790, %r791, 19;
	shf.l.wrap.b32 	%r793, %r791, %r790, 19;
	mov.b64 	%rd1641, {%r793, %r792};
	xor.b64  	%rd1642, %rd1641, %rd11;
	mul.lo.s64 	%rd1643, %rd1642, -256518239413956607;
	shr.u64 	%rd1644, %rd1643, 50;
	shr.u64 	%rd1645, %rd1643, 29;
	xor.b64  	%rd1646, %rd1645, %rd1644;
	xor.b64  	%rd1647, %rd1646, %rd1643;
	shr.u64 	%rd1648, %rd1647, 28;
	xor.b64  	%rd12, %rd1648, %rd1647;
	mul.lo.s64 	%rd1649, %rd2, 6719515933061562368;
	shr.u64 	%rd1650, %rd3, 50;
	or.b64  	%rd1651, %rd1649, %rd1650;
	xor.b64  	%rd13, %rd1651, %rd3;
	mov.b64 	{%r794, %r795}, %rd13;
	shf.l.wrap.b32 	%r796, %r795, %r794, 17;
	shf.l.wrap.b32 	%r797, %r794, %r795, 17;
	mov.b64 	%rd1652, {%r797, %r796};
	xor.b64  	%rd1653, %rd1652, %rd13;
	mul.lo.s64 	%rd1654, %rd1653, -267241851923152895;
	shr.u64 	%rd1655, %rd1654, 11;
	xor.b64  	%rd1656, %rd1655, %rd1654;
	shr.u64 	%rd1657, %rd1656, 23;
	xor.b64  	%rd1658, %rd1657, %rd1656;
	shr.u64 	%rd1659, %rd1658, 11;
	xor.b64  	%rd14, %rd1659, %rd1658;
	mul.lo.s64 	%rd1660, %rd2, -4191716272611040256;
	shr.u64 	%rd1661, %rd3, 54;
	or.b64  	%rd1662, %rd1660, %rd1661;
	xor.b64  	%rd15, %rd1662, %rd3;
	mul.lo.s64 	%rd1663, %rd2, -8901480352736870400;
	shr.u64 	%rd1664, %rd3, 29;
	or.b64  	%rd1665, %rd1663, %rd1664;
	xor.b64  	%rd16, %rd1665, %rd3;
	mul.lo.s64 	%rd1666, %rd2, 1679878983265390592;
	shr.u64 	%rd1667, %rd3, 52;
	or.b64  	%rd1668, %rd1666, %rd1667;
	xor.b64  	%rd1669, %rd1668, %rd3;
	mov.b64 	{%r798, %r799}, %rd1669;
	shf.l.wrap.b32 	%r800, %r799, %r798, 5;
	shf.l.wrap.b32 	%r801, %r798, %r799, 5;
	mov.b64 	%rd1670, {%r801, %r800};
	xor.b64  	%rd1671, %rd1670, %rd1669;
	mul.lo.s64 	%rd1672, %rd1671, -3335678965870153727;
	shr.u64 	%rd1673, %rd1672, 43;
	shr.u64 	%rd1674, %rd1672, 31;
	xor.b64  	%rd1675, %rd1674, %rd1673;
	xor.b64  	%rd1676, %rd1675, %rd1672;
	shr.u64 	%rd1677, %rd1676, 23;
	xor.b64  	%rd1678, %rd1677, %rd1676;
	mul.lo.s64 	%rd1679, %rd1678, -2643882559164237823;
	shr.u64 	%rd1680, %rd1679, 63;
	shr.u64 	%rd1681, %rd1679, 35;
	xor.b64  	%rd2131, %rd1680, %rd1681;
	cvta.to.global.u64 	%rd18, %rd2128;
	shl.b64 	%rd1682, %rd2131, 3;
	add.s64 	%rd19, %rd18, %rd1682;
	ld.global.u64 	%rd1683, [%rd19];
	setp.ne.s64 	%p367, %rd1683, 4294967295;
	@%p367 bra 	$L__BB0_22;
	atom.relaxed.global.cas.b64 	%rd1684, [%rd19], 4294967295, %rd1580;
	setp.eq.s64 	%p368, %rd1684, 4294967295;
	@%p368 bra 	$L__BB0_85;
$L__BB0_22:
	mov.b64 	{%r802, %r803}, %rd15;
	shf.l.wrap.b32 	%r804, %r803, %r802, 3;
	shf.l.wrap.b32 	%r805, %r802, %r803, 3;
	mov.b64 	%rd1685, {%r805, %r804};
	xor.b64  	%rd1686, %rd1685, %rd15;
	mul.lo.s64 	%rd1687, %rd1686, -2190154986787633151;
	shr.u64 	%rd1688, %rd1687, 34;
	shr.u64 	%rd1689, %rd1687, 40;
	xor.b64  	%rd1690, %rd1688, %rd1689;
	xor.b64  	%rd1691, %rd1690, %rd1687;
	shr.u64 	%rd1692, %rd1691, 19;
	xor.b64  	%rd1693, %rd1692, %rd1691;
	mul.lo.s64 	%rd1694, %rd1693, -1869509012913678335;
	shr.u64 	%rd1695, %rd1694, 61;
	shr.u64 	%rd1696, %rd1694, 35;
	xor.b64  	%rd2131, %rd1695, %rd1696;
	shl.b64 	%rd1697, %rd2131, 3;
	add.s64 	%rd21, %rd18, %rd1697;
	ld.global.u64 	%rd1698, [%rd21];
	setp.ne.s64 	%p369, %rd1698, 4294967295;
	@%p369 bra 	$L__BB0_24;
	atom.relaxed.global.cas.b64 	%rd1699, [%rd21], 4294967295, %rd1580;
	setp.eq.s64 	%p370, %rd1699, 4294967295;
	@%p370 bra 	$L__BB0_85;
$L__BB0_24:
	shf.l.wrap.b32 	%r808, %r795, %r794, 7;
	shf.l.wrap.b32 	%r809, %r794, %r795, 7;
	mov.b64 	%rd1700, {%r809, %r808};
	xor.b64  	%rd1701, %rd1700, %rd13;
	mul.lo.s64 	%rd1702, %rd1701, -1630832733153787903;
	shr.u64 	%rd1703, %rd1702, 30;
	shr.u64 	%rd1704, %rd1702, 44;
	xor.b64  	%rd1705, %rd1703, %rd1704;
	xor.b64  	%rd1706, %rd1705, %rd1702;
	shr.u64 	%rd1707, %rd1706, 15;
	xor.b64  	%rd1708, %rd1707, %rd1706;
	mul.lo.s64 	%rd1709, %rd1708, -1446237394447523839;
	shr.u64 	%rd2131, %rd1709, 35;
	shl.b64 	%rd1710, %rd2131, 3;
	add.s64 	%rd23, %rd18, %rd1710;
	ld.global.u64 	%rd1711, [%rd23];
	setp.ne.s64 	%p371, %rd1711, 4294967295;
	@%p371 bra 	$L__BB0_26;
	atom.relaxed.global.cas.b64 	%rd1712, [%rd23], 4294967295, %rd1580;
	setp.eq.s64 	%p372, %rd1712, 4294967295;
	@%p372 bra 	$L__BB0_85;
$L__BB0_26:
	shr.u64 	%rd1713, %rd3, 51;
	mul.lo.s64 	%rd1714, %rd2, 3359757966530781184;
	or.b64  	%rd1715, %rd1714, %rd1713;
	xor.b64  	%rd1716, %rd1715, %rd3;
	mov.b64 	{%r810, %r811}, %rd1716;
	shf.l.wrap.b32 	%r812, %r811, %r810, 2;
	shf.l.wrap.b32 	%r813, %r810, %r811, 2;
	mov.b64 	%rd1717, {%r813, %r812};
	xor.b64  	%rd1718, %rd1717, %rd1716;
	mul.lo.s64 	%rd1719, %rd1718, -1299202146279854079;
	shr.u64 	%rd1720, %rd1719, 33;
	shr.u64 	%rd1721, %rd1719, 39;
	xor.b64  	%rd1722, %rd1720, %rd1721;
	xor.b64  	%rd1723, %rd1722, %rd1719;
	shr.u64 	%rd1724, %rd1723, 25;
	xor.b64  	%rd1725, %rd1724, %rd1723;
	mul.lo.s64 	%rd1726, %rd1725, -1179316080902017023;
	shr.u64 	%rd1727, %rd1726, 63;
	shr.u64 	%rd1728, %rd1726, 35;
	xor.b64  	%rd2131, %rd1727, %rd1728;
	shl.b64 	%rd1729, %rd2131, 3;
	add.s64 	%rd25, %rd18, %rd1729;
	ld.global.u64 	%rd1730, [%rd25];
	setp.ne.s64 	%p373, %rd1730, 4294967295;
	@%p373 bra 	$L__BB0_28;
	atom.relaxed.global.cas.b64 	%rd1731, [%rd25], 4294967295, %rd1580;
	setp.eq.s64 	%p374, %rd1731, 4294967295;
	@%p374 bra 	$L__BB0_85;
$L__BB0_28:
	shr.u64 	%rd1732, %rd3, 53;
	mul.lo.s64 	%rd1733, %rd2, -8383432545222080512;
	or.b64  	%rd1734, %rd1733, %rd1732;
	xor.b64  	%rd1735, %rd1734, %rd3;
	mov.b64 	{%r814, %r815}, %rd1735;
	shf.l.wrap.b32 	%r816, %r815, %r814, 3;
	shf.l.wrap.b32 	%r817, %r814, %r815, 3;
	mov.b64 	%rd1736, {%r817, %r816};
	xor.b64  	%rd1737, %rd1736, %rd1735;
	mul.lo.s64 	%rd1738, %rd1737, -1079695420759437311;
	shr.u64 	%rd1739, %rd1738, 23;
	xor.b64  	%rd1740, %rd1739, %rd1738;
	shr.u64 	%rd1741, %rd1740, 30;
	xor.b64  	%rd1742, %rd1741, %rd1740;
	shr.u64 	%rd1743, %rd1742, 26;
	xor.b64  	%rd1744, %rd1743, %rd1742;
	mul.lo.s64 	%rd1745, %rd1744, -995598099765792767;
	shr.u64 	%rd1746, %rd1745, 55;
	shr.u64 	%rd1747, %rd1745, 35;
	xor.b64  	%rd2131, %rd1746, %rd1747;
	shl.b64 	%rd1748, %rd2131, 3;
	add.s64 	%rd27, %rd18, %rd1748;
	ld.global.u64 	%rd1749, [%rd27];
	setp.ne.s64 	%p375, %rd1749, 4294967295;
	@%p375 bra 	$L__BB0_30;
	atom.relaxed.global.cas.b64 	%rd1750, [%rd27], 4294967295, %rd1580;
	setp.eq.s64 	%p376, %rd1750, 4294967295;
	@%p376 bra 	$L__BB0_85;
$L__BB0_30:
	shr.u64 	%rd1751, %rd3, 49;
	mul.lo.s64 	%rd1752, %rd2, -5007712207586426880;
	or.b64  	%rd1753, %rd1752, %rd1751;
	xor.b64  	%rd1754, %rd1753, %rd3;
	mov.b64 	{%r818, %r819}, %rd1754;
	shf.l.wrap.b32 	%r820, %r819, %r818, 1;
	shf.l.wrap.b32 	%r821, %r818, %r819, 1;
	mov.b64 	%rd1755, {%r821, %r820};
	xor.b64  	%rd1756, %rd1755, %rd1754;
	mul.lo.s64 	%rd1757, %rd1756, -923657502222196735;
	shr.u64 	%rd1758, %rd1757, 36;
	shr.u64 	%rd1759, %rd1757, 41;
	xor.b64  	%rd1760, %rd1758, %rd1759;
	xor.b64  	%rd1761, %rd1760, %rd1757;
	shr.u64 	%rd1762, %rd1761, 20;
	xor.b64  	%rd1763, %rd1762, %rd1761;
	mul.lo.s64 	%rd1764, %rd1763, -861415310926325759;
	shr.u64 	%rd1765, %rd1764, 58;
	shr.u64 	%rd1766, %rd1764, 35;
	xor.b64  	%rd2131, %rd1765, %rd1766;
	shl.b64 	%rd1767, %rd2131, 3;
	add.s64 	%rd29, %rd18, %rd1767;
	ld.global.u64 	%rd1768, [%rd29];
	setp.ne.s64 	%p377, %rd1768, 4294967295;
	@%p377 bra 	$L__BB0_32;
	atom.relaxed.global.cas.b64 	%rd1769, [%rd29], 4294967295, %rd1580;
	setp.eq.s64 	%p378, %rd1769, 4294967295;
	@%p378 bra 	$L__BB0_85;
$L__BB0_32:
	shr.u64 	%rd1770, %rd3, 30;
	mul.lo.s64 	%rd1771, %rd2, 4772631860486340608;
	or.b64  	%rd1772, %rd1771, %rd1770;
	xor.b64  	%rd1773, %rd1772, %rd3;
	mov.b64 	{%r822, %r823}, %rd1773;
	shf.l.wrap.b32 	%r824, %r822, %r823, 12;
	shf.l.wrap.b32 	%r825, %r823, %r822, 12;
	mov.b64 	%rd1774, {%r825, %r824};
	xor.b64  	%rd1775, %rd1774, %rd1773;
	mul.lo.s64 	%rd1776, %rd1775, -807033947720863743;
	shr.u64 	%rd1777, %rd1776, 42;
	shr.u64 	%rd1778, %rd1776, 38;
	xor.b64  	%rd1779, %rd1777, %rd1778;
	xor.b64  	%rd1780, %rd1779, %rd1776;
	shr.u64 	%rd1781, %rd1780, 24;
	xor.b64  	%rd1782, %rd1781, %rd1780;
	mul.lo.s64 	%rd1783, %rd1782, -759112949072347135;
	shr.u64 	%rd2131, %rd1783, 35;
	shl.b64 	%rd1784, %rd2131, 3;
	add.s64 	%rd31, %rd18, %rd1784;
	ld.global.u64 	%rd1785, [%rd31];
	setp.ne.s64 	%p379, %rd1785, 4294967295;
	@%p379 bra 	$L__BB0_34;
	atom.relaxed.global.cas.b64 	%rd1786, [%rd31], 4294967295, %rd1580;
	setp.eq.s64 	%p380, %rd1786, 4294967295;
	@%p380 bra 	$L__BB0_85;
$L__BB0_34:
	shr.u64 	%rd1787, %rd3, 41;
	mul.lo.s64 	%rd1788, %rd2, -9148984056166219776;
	or.b64  	%rd1789, %rd1788, %rd1787;
	xor.b64  	%rd1790, %rd1789, %rd3;
	mov.b64 	{%r826, %r827}, %rd1790;
	shf.l.wrap.b32 	%r828, %r827, %r826, 3;
	shf.l.wrap.b32 	%r829, %r826, %r827, 3;
	mov.b64 	%rd1791, {%r829, %r828};
	xor.b64  	%rd1792, %rd1791, %rd1790;
	mul.lo.s64 	%rd1793, %rd1792, -716563976692119551;
	shr.u64 	%rd1794, %rd1793, 46;
	shr.u64 	%rd1795, %rd1793, 26;
	xor.b64  	%rd1796, %rd1794, %rd1795;
	xor.b64  	%rd1797, %rd1796, %rd1793;
	shr.u64 	%rd1798, %rd1797, 23;
	xor.b64  	%rd1799, %rd1798, %rd1797;
	mul.lo.s64 	%rd1800, %rd1799, -678532133780092927;
	shr.u64 	%rd1801, %rd1800, 61;
	shr.u64 	%rd1802, %rd1800, 35;
	xor.b64  	%rd2131, %rd1801, %rd1802;
	shl.b64 	%rd1803, %rd2131, 3;
	add.s64 	%rd33, %rd18, %rd1803;
	ld.global.u64 	%rd1804, [%rd33];
	setp.ne.s64 	%p381, %rd1804, 4294967295;
	@%p381 bra 	$L__BB0_36;
	atom.relaxed.global.cas.b64 	%rd1805, [%rd33], 4294967295, %rd1580;
	setp.eq.s64 	%p382, %rd1805, 4294967295;
	@%p382 bra 	$L__BB0_85;
$L__BB0_36:
	shf.l.wrap.b32 	%r832, %r787, %r786, 2;
	shf.l.wrap.b32 	%r833, %r786, %r787, 2;
	mov.b64 	%rd1806, {%r833, %r832};
	xor.b64  	%rd1807, %rd1806, %rd9;
	mul.lo.s64 	%rd1808, %rd1807, -644335540164964351;
	shr.u64 	%rd1809, %rd1808, 40;
	shr.u64 	%rd1810, %rd1808, 29;
	xor.b64  	%rd1811, %rd1809, %rd1810;
	xor.b64  	%rd1812, %rd1811, %rd1808;
	shr.u64 	%rd1813, %rd1812, 20;
	xor.b64  	%rd1814, %rd1813, %rd1812;
	mul.lo.s64 	%rd1815, %rd1814, -613419355642714111;
	shr.u64 	%rd1816, %rd1815, 62;
	shr.u64 	%rd1817, %rd1815, 35;
	xor.b64  	%rd2131, %rd1816, %rd1817;
	shl.b64 	%rd1818, %rd2131, 3;
	add.s64 	%rd35, %rd18, %rd1818;
	ld.global.u64 	%rd1819, [%rd35];
	setp.ne.s64 	%p383, %rd1819, 4294967295;
	@%p383 bra 	$L__BB0_38;
	atom.relaxed.global.cas.b64 	%rd1820, [%rd35], 4294967295, %rd1580;
	setp.eq.s64 	%p384, %rd1820, 4294967295;
	@%p384 bra 	$L__BB0_85;
$L__BB0_38:
	shr.u64 	%rd1821, %rd3, 40;
	mul.lo.s64 	%rd1822, %rd2, 148775961377112064;
	or.b64  	%rd1823, %rd1822, %rd1821;
	xor.b64  	%rd1824, %rd1823, %rd3;
	mov.b64 	{%r834, %r835}, %rd1824;
	shf.l.wrap.b32 	%r836, %r834, %r835, 20;
	shf.l.wrap.b32 	%r837, %r835, %r834, 20;
	mov.b64 	%rd1825, {%r837, %r836};
	xor.b64  	%rd1826, %rd1825, %rd1824;
	mul.lo.s64 	%rd1827, %rd1826, -585336047486402559;
	shr.u64 	%rd1828, %rd1827, 33;
	shr.u64 	%rd1829, %rd1827, 40;
	xor.b64  	%rd1830, %rd1828, %rd1829;
	xor.b64  	%rd1831, %rd1830, %rd1827;
	shr.u64 	%rd1832, %rd1831, 25;
	xor.b64  	%rd1833, %rd1832, %rd1831;
	mul.lo.s64 	%rd1834, %rd1833, -559709731521058815;
	shr.u64 	%rd2131, %rd1834, 35;
	shl.b64 	%rd1835, %rd2131, 3;
	add.s64 	%rd37, %rd18, %rd1835;
	ld.global.u64 	%rd1836, [%rd37];
	setp.ne.s64 	%p385, %rd1836, 4294967295;
	@%p385 bra 	$L__BB0_40;
	atom.relaxed.global.cas.b64 	%rd1837, [%rd37], 4294967295, %rd1580;
	setp.eq.s64 	%p386, %rd1837, 4294967295;
	@%p386 bra 	$L__BB0_85;
$L__BB0_40:
	shf.l.wrap.b32 	%r840, %r802, %r803, 19;
	shf.l.wrap.b32 	%r841, %r803, %r802, 19;
	mov.b64 	%rd1838, {%r841, %r840};
	xor.b64  	%rd1839, %rd1838, %rd15;
	mul.lo.s64 	%rd1840, %rd1839, -536234417113473023;
	shr.u64 	%rd1841, %rd1840, 46;
	shr.u64 	%rd1842, %rd1840, 26;
	xor.b64  	%rd1843, %rd1841, %rd1842;
	xor.b64  	%rd1844, %rd1843, %rd1840;
	shr.u64 	%rd1845, %rd1844, 23;
	xor.b64  	%rd1846, %rd1845, %rd1844;
	mul.lo.s64 	%rd1847, %rd1846, -514648888125390847;
	shr.u64 	%rd1848, %rd1847, 63;
	shr.u64 	%rd1849, %rd1847, 35;
	xor.b64  	%rd2131, %rd1848, %rd1849;
	shl.b64 	%rd1850, %rd2131, 3;
	add.s64 	%rd39, %rd18, %rd1850;
	ld.global.u64 	%rd1851, [%rd39];
	setp.ne.s64 	%p387, %rd1851, 4294967295;
	@%p387 bra 	$L__BB0_42;
	atom.relaxed.global.cas.b64 	%rd1852, [%rd39], 4294967295, %rd1580;
	setp.eq.s64 	%p388, %rd1852, 4294967295;
	@%p388 bra 	$L__BB0_85;
$L__BB0_42:
	shf.l.wrap.b32 	%r844, %r794, %r795, 30;
	shf.l.wrap.b32 	%r845, %r795, %r794, 30;
	mov.b64 	%rd1853, {%r845, %r844};
	xor.b64  	%rd1854, %rd1853, %rd13;
	mul.lo.s64 	%rd1855, %rd1854, -494735867629246463;
	shr.u64 	%rd1856, %rd1855, 43;
	xor.b64  	%rd1857, %rd1856, %rd1855;
	shr.u64 	%rd1858, %rd1857, 12;
	xor.b64  	%rd1859, %rd1858, %rd1857;
	shr.u64 	%rd1860, %rd1859, 26;
	xor.b64  	%rd1861, %rd1860, %rd1859;
	mul.lo.s64 	%rd1862, %rd1861, -476304247442761727;
	shr.u64 	%rd2131, %rd1862, 35;
	shl.b64 	%rd1863, %rd2131, 3;
	add.s64 	%rd41, %rd18, %rd1863;
	ld.global.u64 	%rd1864, [%rd41];
	setp.ne.s64 	%p389, %rd1864, 4294967295;
	@%p389 bra 	$L__BB0_44;
	atom.relaxed.global.cas.b64 	%rd1865, [%rd41], 4294967295, %rd1580;
	setp.eq.s64 	%p390, %rd1865, 4294967295;
	@%p390 bra 	$L__BB0_85;
$L__BB0_44:
	shr.u64 	%rd1866, %rd3, 45;
	mul.lo.s64 	%rd1867, %rd2, -6336419026544623616;
	or.b64  	%rd1868, %rd1867, %rd1866;
	xor.b64  	%rd1869, %rd1868, %rd3;
	mov.b64 	{%r846, %r847}, %rd1869;
	shf.l.wrap.b32 	%r848, %r847, %r846, 9;
	shf.l.wrap.b32 	%r849, %r846, %r847, 9;
	mov.b64 	%rd1870, {%r849, %r848};
	xor.b64  	%rd1871, %rd1870, %rd1869;
	mul.lo.s64 	%rd1872, %rd1871, -459198113370724351;
	shr.u64 	%rd1873, %rd1872, 24;
	xor.b64  	%rd1874, %rd1873, %rd1872;
	shr.u64 	%rd1875, %rd1874, 39;
	xor.b64  	%rd1876, %rd1875, %rd1874;
	shr.u64 	%rd1877, %rd1876, 21;
	xor.b64  	%rd1878, %rd1877, %rd1876;
	mul.lo.s64 	%rd1879, %rd1878, -443276430832750591;
	shr.u64 	%rd1880, %rd1879, 60;
	shr.u64 	%rd1881, %rd1879, 35;
	xor.b64  	%rd2131, %rd1880, %rd1881;
	shl.b64 	%rd1882, %rd2131, 3;
	add.s64 	%rd43, %rd18, %rd1882;
	ld.global.u64 	%rd1883, [%rd43];
	setp.ne.s64 	%p391, %rd1883, 4294967295;
	@%p391 bra 	$L__BB0_46;
	atom.relaxed.global.cas.b64 	%rd1884, [%rd43], 4294967295, %rd1580;
	setp.eq.s64 	%p392, %rd1884, 4294967295;
	@%p392 bra 	$L__BB0_85;
$L__BB0_46:
	shf.l.wrap.b32 	%r852, %r778, %r779, 15;
	shf.l.wrap.b32 	%r853, %r779, %r778, 15;
	mov.b64 	%rd1885, {%r853, %r852};
	xor.b64  	%rd1886, %rd1885, %rd5;
	mul.lo.s64 	%rd1887, %rd1886, -428423892076955647;
	shr.u64 	%rd1888, %rd1887, 40;
	shr.u64 	%rd1889, %rd1887, 32;
	xor.b64  	%rd1890, %rd1888, %rd1889;
	xor.b64  	%rd1891, %rd1890, %rd1887;
	shr.u64 	%rd1892, %rd1891, 24;
	xor.b64  	%rd1893, %rd1892, %rd1891;
	mul.lo.s64 	%rd1894, %rd1893, -414534492499787775;
	shr.u64 	%rd1895, %rd1894, 62;
	shr.u64 	%rd1896, %rd1894, 35;
	xor.b64  	%rd2131, %rd1895, %rd1896;
	shl.b64 	%rd1897, %rd2131, 3;
	add.s64 	%rd45, %rd18, %rd1897;
	ld.global.u64 	%rd1898, [%rd45];
	setp.ne.s64 	%p393, %rd1898, 4294967295;
	@%p393 bra 	$L__BB0_48;
	atom.relaxed.global.cas.b64 	%rd1899, [%rd45], 4294967295, %rd1580;
	setp.eq.s64 	%p394, %rd1899, 4294967295;
	@%p394 bra 	$L__BB0_85;
$L__BB0_48:
	shr.u64 	%rd1900, %rd3, 21;
	mul.lo.s64 	%rd1901, %rd2, 8617294839345577984;
	or.b64  	%rd1902, %rd1901, %rd1900;
	xor.b64  	%rd1903, %rd1902, %rd3;
	mov.b64 	{%r854, %r855}, %rd1903;
	mov.b64 	%rd1904, {%r855, %r854};
	xor.b64  	%rd1905, %rd1904, %rd1903;
	mul.lo.s64 	%rd1906, %rd1905, -401515945827637247;
	shr.u64 	%rd1907, %rd1906, 46;
	shr.u64 	%rd1908, %rd1906, 31;
	xor.b64  	%rd1909, %rd1907, %rd1908;
	xor.b64  	%rd1910, %rd1909, %rd1906;
	shr.u64 	%rd1911, %rd1910, 28;
	xor.b64  	%rd1912, %rd1911, %rd1910;
	mul.lo.s64 	%rd1913, %rd1912, -389289891899752447;
	shr.u64 	%rd1914, %rd1913, 61;
	shr.u64 	%rd1915, %rd1913, 35;
	xor.b64  	%rd2131, %rd1914, %rd1915;
	shl.b64 	%rd1916, %rd2131, 3;
	add.s64 	%rd47, %rd18, %rd1916;
	ld.global.u64 	%rd1917, [%rd47];
	setp.ne.s64 	%p395, %rd1917, 4294967295;
	@%p395 bra 	$L__BB0_50;
	atom.relaxed.global.cas.b64 	%rd1918, [%rd47], 4294967295, %rd1580;
	setp.eq.s64 	%p396, %rd1918, 4294967295;
	@%p396 bra 	$L__BB0_85;
$L__BB0_50:
	mov.b64 	{%r856, %r857}, %rd16;
	shf.l.wrap.b32 	%r858, %r857, %r856, 10;
	shf.l.wrap.b32 	%r859, %r856, %r857, 10;
	mov.b64 	%rd1919, {%r859, %r858};
	xor.b64  	%rd1920, %rd1919, %rd16;
	mul.lo.s64 	%rd1921, %rd1920, -377787855985944575;
	shr.u64 	%rd1922, %rd1921, 44;
	shr.u64 	%rd1923, %rd1921, 25;
	xor.b64  	%rd1924, %rd1922, %rd1923;
	xor.b64  	%rd1925, %rd1924, %rd1921;
	shr.u64 	%rd1926, %rd1925, 29;
	xor.b64  	%rd1927, %rd1926, %rd1925;
	mul.lo.s64 	%rd1928, %rd1927, -366945040768894975;
	shr.u64 	%rd1929, %rd1928, 63;
	shr.u64 	%rd1930, %rd1928, 35;
	xor.b64  	%rd2131, %rd1929, %rd1930;
	shl.b64 	%rd1931, %rd2131, 3;
	add.s64 	%rd49, %rd18, %rd1931;
	ld.global.u64 	%rd1932, [%rd49];
	setp.ne.s64 	%p397, %rd1932, 4294967295;
	@%p397 bra 	$L__BB0_52;
	atom.relaxed.global.cas.b64 	%rd1933, [%rd49], 4294967295, %rd1580;
	setp.eq.s64 	%p398, %rd1933, 4294967295;
	@%p398 bra 	$L__BB0_85;
$L__BB0_52:
	shf.l.wrap.b32 	%r862, %r857, %r856, 17;
	shf.l.wrap.b32 	%r863, %r856, %r857, 17;
	mov.b64 	%rd1934, {%r863, %r862};
	xor.b64  	%rd1935, %rd1934, %rd16;
	mul.lo.s64 	%rd1936, %rd1935, -356708862112227327;
	shr.u64 	%rd1937, %rd1936, 20;
	xor.b64  	%rd1938, %rd1937, %rd1936;
	shr.u64 	%rd1939, %rd1936, 44;
	shr.u64 	%rd1940, %rd1938, 29;
	xor.b64  	%rd1941, %rd1939, %rd1940;
	xor.b64  	%rd1942, %rd1941, %rd1938;
	mul.lo.s64 	%rd1943, %rd1942, -347026359857018879;
	shr.u64 	%rd2131, %rd1943, 35;
	shl.b64 	%rd1944, %rd2131, 3;
	add.s64 	%rd51, %rd18, %rd1944;
	ld.global.u64 	%rd1945, [%rd51];
	setp.ne.s64 	%p399, %rd1945, 4294967295;
	@%p399 bra 	$L__BB0_54;
	atom.relaxed.global.cas.b64 	%rd1946, [%rd51], 4294967295, %rd1580;
	setp.eq.s64 	%p400, %rd1946, 4294967295;
	@%p400 bra 	$L__BB0_85;
$L__BB0_54:
	shr.u64 	%rd1947, %rd3, 19;
	mul.lo.s64 	%rd1948, %rd2, -2424308790036791296;
	or.b64  	%rd1949, %rd1948, %rd1947;
	xor.b64  	%rd1950, %rd1949, %rd3;
	mov.b64 	{%r864, %r865}, %rd1950;
	shf.l.wrap.b32 	%r866, %r864, %r865, 29;
	shf.l.wrap.b32 	%r867, %r865, %r864, 29;
	mov.b64 	%rd1951, {%r867, %r866};
	xor.b64  	%rd1952, %rd1951, %rd1950;
	mul.lo.s64 	%rd1953, %rd1952, -337856947022589951;
	shr.u64 	%rd1954, %rd1953, 15;
	xor.b64  	%rd1955, %rd1954, %rd1953;
	shr.u64 	%rd1956, %rd1955, 33;
	shr.u64 	%rd1957, %rd1955, 44;
	xor.b64  	%rd1958, %rd1956, %rd1957;
	xor.b64  	%rd1959, %rd1958, %rd1955;
	mul.lo.s64 	%rd1960, %rd1959, -329159774486867967;
	shr.u64 	%rd2131, %rd1960, 35;
	shl.b64 	%rd1961, %rd2131, 3;
	add.s64 	%rd53, %rd18, %rd1961;
	ld.global.u64 	%rd1962, [%rd53];
	setp.ne.s64 	%p401, %rd1962, 4294967295;
	@%p401 bra 	$L__BB0_56;
	atom.relaxed.global.cas.b64 	%rd1963, [%rd53], 4294967295, %rd1580;
	setp.eq.s64 	%p402, %rd1963, 4294967295;
	@%p402 bra 	$L__BB0_85;
$L__BB0_56:
	shf.l.wrap.b32 	%r870, %r791, %r790, 4;
	shf.l.wrap.b32 	%r871, %r790, %r791, 4;
	mov.b64 	%rd1964, {%r871, %r870};
	xor.b64  	%rd1965, %rd1964, %rd11;
	mul.lo.s64 	%rd1966, %rd1965, -320897999562930175;
	shr.u64 	%rd1967, %rd1966, 21;
	xor.b64  	%rd1968, %rd1967, %rd1966;
	shr.u64 	%rd1969, %rd1968, 41;
	xor.b64  	%rd1970, %rd1969, %rd1968;
	shr.u64 	%rd1971, %rd1970, 13;
	xor.b64  	%rd1972, %rd1971, %rd1970;
	mul.lo.s64 	%rd1973, %rd1972, -313040949912465407;
	shr.u64 	%rd2131, %rd1973, 35;
	shl.b64 	%rd1974, %rd2131, 3;
	add.s64 	%rd55, %rd18, %rd1974;
	ld.global.u64 	%rd1975, [%rd55];
	setp.ne.s64 	%p403, %rd1975, 4294967295;
	@%p403 bra 	$L__BB0_58;
	atom.relaxed.global.cas.b64 	%rd1976, [%rd55], 4294967295, %rd1580;
	setp.eq.s64 	%p404, %rd1976, 4294967295;
	@%p404 bra 	$L__BB0_85;
$L__BB0_58:
	shf.l.wrap.b32 	%r874, %r802, %r803, 8;
	shf.l.wrap.b32 	%r875, %r803, %r802, 8;
	mov.b64 	%rd1977, {%r875, %r874};
	xor.b64  	%rd1978, %rd1977, %rd15;
	mul.lo.s64 	%rd1979, %rd1978, -305559913345611775;
	shr.u64 	%rd1980, %rd1979, 49;
	xor.b64  	%rd1981, %rd1980, %rd1979;
	shr.u64 	%rd1982, %rd1981, 11;
	xor.b64  	%rd1983, %rd1982, %rd1981;
	shr.u64 	%rd1984, %rd1983, 34;
	xor.b64  	%rd1985, %rd1984, %rd1983;
	mul.lo.s64 	%rd1986, %rd1985, -298428159419662335;
	shr.u64 	%rd1987, %rd1986, 50;
	shr.u64 	%rd1988, %rd1986, 35;
	xor.b64  	%rd2131, %rd1987, %rd1988;
	shl.b64 	%rd1989, %rd2131, 3;
	add.s64 	%rd57, %rd18, %rd1989;
	ld.global.u64 	%rd1990, [%rd57];
	setp.ne.s64 	%p405, %rd1990, 4294967295;
	@%p405 bra 	$L__BB0_60;
	atom.relaxed.global.cas.b64 	%rd1991, [%rd57], 4294967295, %rd1580;
	setp.eq.s64 	%p406, %rd1991, 4294967295;
	@%p406 bra 	$L__BB0_85;
$L__BB0_60:
	shr.u64 	%rd1992, %rd3, 35;
	mul.lo.s64 	%rd1993, %rd2, 4760830764067586048;
	or.b64  	%rd1994, %rd1993, %rd1992;
	xor.b64  	%rd1995, %rd1994, %rd3;
	mov.b64 	{%r876, %r877}, %rd1995;
	shf.l.wrap.b32 	%r878, %r877, %r876, 18;
	shf.l.wrap.b32 	%r879, %r876, %r877, 18;
	mov.b64 	%rd1996, {%r879, %r878};
	xor.b64  	%rd1997, %rd1996, %rd1995;
	mul.lo.s64 	%rd1998, %rd1997, -291620958921785343;
	shr.u64 	%rd1999, %rd1998, 39;
	shr.u64 	%rd2000, %rd1998, 43;
	xor.b64  	%rd2001, %rd1999, %rd2000;
	shr.u64 	%rd2002, %rd1998, 49;
	xor.b64  	%rd2003, %rd2001, %rd2002;
	xor.b64  	%rd2004, %rd2003, %rd1998;
	mul.lo.s64 	%rd2005, %rd2004, -285119864579788799;
	shr.u64 	%rd2006, %rd2005, 59;
	shr.u64 	%rd2007, %rd2005, 35;
	xor.b64  	%rd2131, %rd2006, %rd2007;
	shl.b64 	%rd2008, %rd2131, 3;
	add.s64 	%rd59, %rd18, %rd2008;
	ld.global.u64 	%rd2009, [%rd59];
	setp.ne.s64 	%p407, %rd2009, 4294967295;
	@%p407 bra 	$L__BB0_62;
	atom.relaxed.global.cas.b64 	%rd2010, [%rd59], 4294967295, %rd1580;
	setp.eq.s64 	%p408, %rd2010, 4294967295;
	@%p408 bra 	$L__BB0_85;
$L__BB0_62:
	shr.u64 	%rd2011, %rd3, 26;
	mul.lo.s64 	%rd2012, %rd2, 2575133472943243264;
	or.b64  	%rd2013, %rd2012, %rd2011;
	xor.b64  	%rd2014, %rd2013, %rd3;
	mov.b64 	{%r880, %r881}, %rd2014;
	shf.l.wrap.b32 	%r882, %r880, %r881, 31;
	shf.l.wrap.b32 	%r883, %r881, %r880, 31;
	mov.b64 	%rd2015, {%r883, %r882};
	xor.b64  	%rd2016, %rd2015, %rd2014;
	mul.lo.s64 	%rd2017, %rd2016, -278899943320158207;
	shr.u64 	%rd2018, %rd2017, 34;
	shr.u64 	%rd2019, %rd2017, 50;
	xor.b64  	%rd2020, %rd2018, %rd2019;
	shr.u64 	%rd2021, %rd2017, 48;
	xor.b64  	%rd2022, %rd2020, %rd2021;
	xor.b64  	%rd2023, %rd2022, %rd2017;
	mul.lo.s64 	%rd2024, %rd2023, -272946836792262655;
	shr.u64 	%rd2131, %rd2024, 35;
	shl.b64 	%rd2025, %rd2131, 3;
	add.s64 	%rd61, %rd18, %rd2025;
	ld.global.u64 	%rd2026, [%rd61];
	setp.ne.s64 	%p409, %rd2026, 4294967295;
	@%p409 bra 	$L__BB0_64;
	atom.relaxed.global.cas.b64 	%rd2027, [%rd61], 4294967295, %rd1580;
	setp.eq.s64 	%p410, %rd2027, 4294967295;
	@%p410 bra 	$L__BB0_85;
$L__BB0_64:
	mul.lo.s64 	%rd2028, %rd14, -261770500409214975;
	shr.u64 	%rd2029, %rd2028, 43;
	shr.u64 	%rd2030, %rd2028, 35;
	xor.b64  	%rd2131, %rd2029, %rd2030;
	shl.b64 	%rd2031, %rd2131, 3;
	add.s64 	%rd63, %rd18, %rd2031;
	ld.global.u64 	%rd2032, [%rd63];
	setp.ne.s64 	%p411, %rd2032, 4294967295;
	@%p411 bra 	$L__BB0_66;
	atom.relaxed.global.cas.b64 	%rd2033, [%rd63], 4294967295, %rd1580;
	setp.eq.s64 	%p412, %rd2033, 4294967295;
	@%p412 bra 	$L__BB0_85;
$L__BB0_66:
	mul.lo.s64 	%rd2034, %rd12, -251472614663532543;
	shr.u64 	%rd2131, %rd2034, 35;
	shl.b64 	%rd2035, %rd2131, 3;
	add.s64 	%rd65, %rd18, %rd2035;
	ld.global.u64 	%rd2036, [%rd65];
	setp.ne.s64 	%p413, %rd2036, 4294967295;
	@%p413 bra 	$L__BB0_68;
	atom.relaxed.global.cas.b64 	%rd2037, [%rd65], 4294967295, %rd1580;
	setp.eq.s64 	%p414, %rd2037, 4294967295;
	@%p414 bra 	$L__BB0_85;
$L__BB0_68:
	mul.lo.s64 	%rd2038, %rd10, -241955528226430975;
	shr.u64 	%rd2039, %rd2038, 55;
	shr.u64 	%rd2040, %rd2038, 35;
	xor.b64  	%rd2131, %rd2039, %rd2040;
	shl.b64 	%rd2041, %rd2131, 3;
	add.s64 	%rd67, %rd18, %rd2041;
	ld.global.u64 	%rd2042, [%rd67];
	setp.ne.s64 	%p415, %rd2042, 4294967295;
	@%p415 bra 	$L__BB0_70;
	atom.relaxed.global.cas.b64 	%rd2043, [%rd67], 4294967295, %rd1580;
	setp.eq.s64 	%p416, %rd2043, 4294967295;
	@%p416 bra 	$L__BB0_85;
$L__BB0_70:
	mov.b64 	{%r884, %r885}, %rd8;
	shf.l.wrap.b32 	%r886, %r885, %r884, 3;
	shf.l.wrap.b32 	%r887, %r884, %r885, 3;
	mov.b64 	%rd2044, {%r887, %r886};
	xor.b64  	%rd2045, %rd2044, %rd8;
	mul.lo.s64 	%rd2046, %rd2045, -237461101081925631;
	shr.u64 	%rd2047, %rd2046, 18;
	xor.b64  	%rd2048, %rd2047, %rd2046;
	shr.u64 	%rd2049, %rd2046, 50;
	shr.u64 	%rd2050, %rd2048, 24;
	xor.b64  	%rd2051, %rd2049, %rd2050;
	xor.b64  	%rd2052, %rd2051, %rd2048;
	mul.lo.s64 	%rd2053, %rd2052, -233131671484012543;
	shr.u64 	%rd2054, %rd2053, 60;
	shr.u64 	%rd2055, %rd2053, 35;
	xor.b64  	%rd2131, %rd2054, %rd2055;
	shl.b64 	%rd2056, %rd2131, 3;
	add.s64 	%rd69, %rd18, %rd2056;
	ld.global.u64 	%rd2057, [%rd69];
	setp.ne.s64 	%p417, %rd2057, 4294967295;
	@%p417 bra 	$L__BB0_72;
	atom.relaxed.global.cas.b64 	%rd2058, [%rd69], 4294967295, %rd1580;
	setp.eq.s64 	%p418, %rd2058, 4294967295;
	@%p418 bra 	$L__BB0_85;
$L__BB0_72:
	shr.u64 	%rd2059, %rd3, 16;
	mul.lo.s64 	%rd2060, %rd2, -947726246584778752;
	or.b64  	%rd2061, %rd2060, %rd2059;
	xor.b64  	%rd2062, %rd2061, %rd3;
	mov.b64 	{%r888, %r889}, %rd2062;
	shf.l.wrap.b32 	%r890, %r889, %r888, 17;
	shf.l.wrap.b32 	%r891, %r888, %r889, 17;
	mov.b64 	%rd2063, {%r891, %r890};
	xor.b64  	%rd2064, %rd2063, %rd2062;
	mul.lo.s64 	%rd2065, %rd2064, -228956752553015295;
	shr.u64 	%rd2066, %rd2065, 28;
	xor.b64  	%rd2067, %rd2066, %rd2065;
	shr.u64 	%rd2068, %rd2065, 41;
	shr.u64 	%rd2069, %rd2067, 33;
	xor.b64  	%rd2070, %rd2068, %rd2069;
	xor.b64  	%rd2071, %rd2070, %rd2067;
	mul.lo.s64 	%rd2072, %rd2071, -224930121062121471;
	shr.u64 	%rd2073, %rd2072, 52;
	shr.u64 	%rd2074, %rd2072, 35;
	xor.b64  	%rd2131, %rd2073, %rd2074;
	shl.b64 	%rd2075, %rd2131, 3;
	add.s64 	%rd71, %rd18, %rd2075;
	ld.global.u64 	%rd2076, [%rd71];
	setp.ne.s64 	%p419, %rd2076, 4294967295;
	@%p419 bra 	$L__BB0_74;
	atom.relaxed.global.cas.b64 	%rd2077, [%rd71], 4294967295, %rd1580;
	setp.eq.s64 	%p420, %rd2077, 4294967295;
	@%p420 bra 	$L__BB0_85;
$L__BB0_74:
	shf.l.wrap.b32 	%r894, %r884, %r885, 20;
	shf.l.wrap.b32 	%r895, %r885, %r884, 20;
	mov.b64 	%rd2078, {%r895, %r894};
	xor.b64  	%rd2079, %rd2078, %rd8;
	mul.lo.s64 	%rd2080, %rd2079, -221041241766617087;
	shr.u64 	%rd2081, %rd2080, 43;
	shr.u64 	%rd2082, %rd2080, 46;
	xor.b64  	%rd2083, %rd2081, %rd2082;
	shr.u64 	%rd2084, %rd2080, 23;
	xor.b64  	%rd2085, %rd2083, %rd2084;
	xor.b64  	%rd2086, %rd2085, %rd2080;
	mul.lo.s64 	%rd2087, %rd2086, -217285997171036159;
	shr.u64 	%rd2088, %rd2087, 53;
	shr.u64 	%rd2089, %rd2087, 35;
	xor.b64  	%rd2131, %rd2088, %rd2089;
	shl.b64 	%rd2090, %rd2131, 3;
	add.s64 	%rd73, %rd18, %rd2090;
	ld.global.u64 	%rd2091, [%rd73];
	setp.ne.s64 	%p421, %rd2091, 4294967295;
	@%p421 bra 	$L__BB0_76;
	atom.relaxed.global.cas.b64 	%rd2092, [%rd73], 4294967295, %rd1580;
	setp.eq.s64 	%p422, %rd2092, 4294967295;
	@%p422 bra 	$L__BB0_85;
$L__BB0_76:
	shr.u64 	%rd2093, %rd3, 32;
	mul.lo.s64 	%rd2094, %rd2, 1193157965121585152;
	or.b64  	%rd2095, %rd2094, %rd2093;
	xor.b64  	%rd2096, %rd2095, %rd3;
	mov.b64 	{%r896, %r897}, %rd2096;
	shf.l.wrap.b32 	%r898, %r896, %r897, 12;
	shf.l.wrap.b32 	%r899, %r897, %r896, 12;
	mov.b64 	%rd2097, {%r899, %r898};
	xor.b64  	%rd2098, %rd2097, %rd2096;
	mul.lo.s64 	%rd2099, %rd2098, -213653811632560127;
	shr.u64 	%rd2100, %rd2099, 10;
	xor.b64  	%rd2101, %rd2100, %rd2099;
	shr.u64 	%rd2102, %rd2101, 49;
	shr.u64 	%rd2103, %rd2101, 15;
	xor.b64  	%rd2104, %rd2102, %rd2103;
	xor.b64  	%rd2105, %rd2104, %rd2101;
	mul.lo.s64 	%rd2106, %rd2105, -210142683998777343;
	shr.u64 	%rd2131, %rd2106, 35;
	shl.b64 	%rd2107, %rd2131, 3;
	add.s64 	%rd75, %rd18, %rd2107;
	ld.global.u64 	%rd2108, [%rd75];
	setp.ne.s64 	%p423, %rd2108, 4294967295;
	@%p423 bra 	$L__BB0_78;
	atom.relaxed.global.cas.b64 	%rd2109, [%rd75], 4294967295, %rd1580;
	setp.eq.s64 	%p424, %rd2109, 4294967295;
	@%p424 bra 	$L__BB0_85;
$L__BB0_78:
	mul.lo.s64 	%rd2110, %rd7, -203456200410220543;
	shr.u64 	%rd2131, %rd2110, 35;
	shl.b64 	%rd2111, %rd2131, 3;
	add.s64 	%rd77, %rd18, %rd2111;
	ld.global.u64 	%rd2112, [%rd77];
	setp.ne.s64 	%p425, %rd2112, 4294967295;
	@%p425 bra 	$L__BB0_80;
	atom.relaxed.global.cas.b64 	%rd2113, [%rd77], 4294967295, %rd1580;
	setp.eq.s64 	%p426, %rd2113, 4294967295;
	@%p426 bra 	$L__BB0_85;
$L__BB0_80:
	shr.u64 	%rd2131, %rd6, 35;
	shl.b64 	%rd2114, %rd2131, 3;
	add.s64 	%rd79, %rd18, %rd2114;
	ld.global.u64 	%rd2115, [%rd79];
	setp.ne.s64 	%p427, %rd2115, 4294967295;
	@%p427 bra 	$L__BB0_82;
	atom.relaxed.global.cas.b64 	%rd2116, [%rd79], 4294967295, %rd1580;
	setp.eq.s64 	%p428, %rd2116, 4294967295;
	@%p428 bra 	$L__BB0_85;
$L__BB0_82:
	shr.u64 	%rd2117, %rd4, 42;
	shr.u64 	%rd2118, %rd4, 35;
	xor.b64  	%rd2131, %rd2117, %rd2118;
	shl.b64 	%rd2119, %rd2131, 3;
	add.s64 	%rd81, %rd18, %rd2119;
	ld.global.u64 	%rd2120, [%rd81];
	setp.ne.s64 	%p429, %rd2120, 4294967295;
	@%p429 bra 	$L__BB0_84;
	atom.relaxed.global.cas.b64 	%rd2121, [%rd81], 4294967295, %rd1580;
	setp.eq.s64 	%p430, %rd2121, 4294967295;
	@%p430 bra 	$L__BB0_85;
$L__BB0_84:
	mov.b32 	%r900, 2;
	st.volatile.shared.u32 	[shared+4], %r900;
	bra.uni 	$L__BB0_354;
$L__BB0_85:
	cvt.u32.u64 	%r901, %rd2131;
	or.b32  	%r902, %r901, 1073741824;
	st.volatile.shared.u32 	[%r13+1116], %r902;
	bra.uni 	$L__BB0_354;
$L__BB0_86:
	setp.gt.s32 	%p19, %r14, -1073741825;
	@%p19 bra 	$L__BB0_354;
	ld.volatile.shared.u32 	%rd265, [%r13+1108];
	ld.volatile.shared.u32 	%rd2133, [%r13+1112];
	// begin inline asm
	{
	 bfi.b64 %rd2133, %rd265, %rd2133, 32, 32;
	}
	// end inline asm
	and.b64  	%rd267, %rd2133, 4611686016279904256;
	setp.ne.s64 	%p20, %rd267, 4611686016279904256;
	@%p20 bra 	$L__BB0_90;
	ld.volatile.shared.u32 	%r253, [%r13+1116];
	// begin inline asm
	{
	 .reg .u32 t1;
	 bfe.u32 t1, %r253, 15, 15;
	 cvt.u16.u32 %rs37, t1;
	}
	// end inline asm
	mul.wide.u16 	%r254, %rs37, 12;
	mov.u32 	%r255, shared;
	add.s32 	%r256, %r255, %r254;
	ld.volatile.shared.u32 	%r15, [%r256+1116];
	and.b32  	%r257, %r15, -1073741824;
	setp.ne.s32 	%p21, %r257, 1073741824;
	setp.lt.u32 	%p22, %r15, -1073741824;
	and.pred  	%p23, %p22, %p21;
	@%p23 bra 	$L__BB0_90;
	and.b32  	%r260, %r15, 1073741823;
	cvt.u64.u32 	%rd269, %r260;
	// begin inline asm
	{
	 bfi.b64 %rd2133, %rd269, %rd2133, 31, 31;
	}
	// end inline asm
	// begin inline asm
	{
	 .reg .u64 t1;
	 bfe.u64 t1, %rd2133, 32, 32;
	 cvt.u32.u64 %r258, t1;
	}
	// end inline asm
	st.volatile.shared.u32 	[%r13+1108], %r258;
	// begin inline asm
	{
	 cvt.u32.u64 %r259, %rd2133;
	}
	// end inline asm
	st.volatile.shared.u32 	[%r13+1112], %r259;
$L__BB0_90:
	and.b64  	%rd273, %rd2133, 2147483647;
	setp.ne.s64 	%p24, %rd273, 2147483647;
	@%p24 bra 	$L__BB0_93;
	ld.volatile.shared.u32 	%r261, [%r13+1116];
	// begin inline asm
	{
	 .reg .u32 t1;
	 bfe.u32 t1, %r261, 0, 15;
	 cvt.u16.u32 %rs38, t1;
	}
	// end inline asm
	mul.wide.u16 	%r262, %rs38, 12;
	mov.u32 	%r263, shared;
	add.s32 	%r264, %r263, %r262;
	ld.volatile.shared.u32 	%r16, [%r264+1116];
	and.b32  	%r265, %r16, -1073741824;
	setp.ne.s32 	%p25, %r265, 1073741824;
	setp.lt.u32 	%p26, %r16, -1073741824;
	and.pred  	%p27, %p26, %p25;
	@%p27 bra 	$L__BB0_93;
	and.b32  	%r268, %r16, 1073741823;
	cvt.u64.u32 	%rd275, %r268;
	// begin inline asm
	{
	 bfi.b64 %rd2133, %rd275, %rd2133, 0, 31;
	}
	// end inline asm
	// begin inline asm
	{
	 .reg .u64 t1;
	 bfe.u64 t1, %rd2133, 32, 32;
	 cvt.u32.u64 %r266, t1;
	}
	// end inline asm
	st.volatile.shared.u32 	[%r13+1108], %r266;
	// begin inline asm
	{
	 cvt.u32.u64 %r267, %rd2133;
	}
	// end inline asm
	st.volatile.shared.u32 	[%r13+1112], %r267;
$L__BB0_93:
	and.b64  	%rd279, %rd2133, 4611686016279904256;
	setp.eq.s64 	%p28, %rd279, 4611686016279904256;
	and.b64  	%rd280, %rd2133, 2147483647;
	setp.eq.s64 	%p29, %rd280, 2147483647;
	or.pred  	%p30, %p28, %p29;
	@%p30 bra 	$L__BB0_353;
	shr.u64 	%rd281, %rd2133, 2;
	and.b64  	%rd282, %rd281, 1152921504069976064;
	and.b64  	%rd283, %rd2133, 536870911;
	or.b64  	%rd88, %rd282, %rd283;
	and.b64  	%rd284, %rd2133, 4611686018427387904;
	setp.eq.s64 	%p31, %rd284, 0;
	@%p31 bra 	$L__BB0_96;
	shl.b64 	%rd285, %rd2133, 38;
	and.b64  	%rd286, %rd285, 288230101273804800;
	xor.b64  	%rd287, %rd88, %rd286;
	shr.u64 	%rd288, %rd287, 20;
	xor.b64  	%rd289, %rd288, %rd287;
	shl.b64 	%rd290, %rd289, 14;
	and.b64  	%rd291, %rd290, 288230376151695360;
	xor.b64  	%rd292, %rd291, %rd289;
	shr.u64 	%rd293, %rd292, 44;
	xor.b64  	%rd294, %rd292, %rd293;
	xor.b64  	%rd295, %rd294, 123086146947443971;
	mul.lo.s64 	%rd296, %rd295, 212079309191312089;
	and.b64  	%rd91, %rd296, 288230376151711743;
	bra.uni 	$L__BB0_97;
$L__BB0_96:
	shl.b64 	%rd297, %rd2133, 38;
	shr.u64 	%rd298, %rd88, 14;
	xor.b64  	%rd299, %rd297, %rd298;
	xor.b64  	%rd300, %rd299, %rd88;
	xor.b64  	%rd301, %rd300, -3335678366873096957;
	mul.lo.s64 	%rd91, %rd301, -5840758589994634535;
$L__BB0_97:
	ld.param.u64 	%rd2127, [_Z19store_initial_statePjPmPVhS__param_1];
	ld.param.u64 	%rd2126, [_Z19store_initial_statePjPmPVhS__param_0];
	cvta.to.global.u64 	%rd92, %rd2127;
	cvta.to.global.u64 	%rd93, %rd2126;
	ld.const.u32 	%r269, [d_kernel_iters];
	add.s32 	%r17, %r269, -1;
	setp.eq.s64 	%p32, %rd284, 0;
	shl.b64 	%rd305, %rd91, 47;
	and.b64  	%rd306, %rd305, 288089638663356416;
	xor.b64  	%rd307, %rd306, %rd91;
	shr.u64 	%rd308, %rd307, 11;
	xor.b64  	%rd309, %rd308, %rd307;
	shl.b64 	%rd310, %rd309, 10;
	and.b64  	%rd311, %rd310, 288230376151710720;
	xor.b64  	%rd312, %rd311, %rd309;
	shr.u64 	%rd313, %rd312, 48;
	xor.b64  	%rd314, %rd313, %rd312;
	mul.lo.s64 	%rd315, %rd314, 285196221169352481;
	and.b64  	%rd316, %rd315, 288230376151711743;
	shr.u64 	%rd317, %rd316, 28;
	shr.u64 	%rd318, %rd316, 39;
	shr.u64 	%rd319, %rd316, 50;
	xor.b64  	%rd320, %rd318, %rd317;
	xor.b64  	%rd321, %rd320, %rd319;
	xor.b64  	%rd322, %rd321, %rd315;
	mul.lo.s64 	%rd323, %rd322, 285241608949781473;
	and.b64  	%rd324, %rd323, 288230376151711743;
	shr.u64 	%rd325, %rd324, 7;
	xor.b64  	%rd96, %rd325, %rd324;
	shl.b64 	%rd326, %rd91, 28;
	and.b64  	%rd327, %rd326, 288230375883276288;
	xor.b64  	%rd328, %rd327, %rd91;
	shr.u64 	%rd329, %rd328, 30;
	xor.b64  	%rd97, %rd329, %rd328;
	shl.b64 	%rd330, %rd97, 17;
	and.b64  	%rd331, %rd330, 288230376151580672;
	xor.b64  	%rd332, %rd331, %rd97;
	shr.u64 	%rd333, %rd332, 41;
	xor.b64  	%rd334, %rd333, %rd332;
	mul.lo.s64 	%rd335, %rd334, 285101185792936897;
	and.b64  	%rd336, %rd335, 288230376151711743;
	shr.u64 	%rd337, %rd336, 12;
	xor.b64  	%rd338, %rd337, %rd336;
	shr.u64 	%rd339, %rd338, 39;
	shr.u64 	%rd340, %rd338, 34;
	xor.b64  	%rd341, %rd340, %rd339;
	xor.b64  	%rd342, %rd341, %rd338;
	mul.lo.s64 	%rd98, %rd342, 285149435401228961;
	shl.b64 	%rd343, %rd91, 26;
	and.b64  	%rd344, %rd343, 288230376084602880;
	xor.b64  	%rd345, %rd344, %rd91;
	shr.u64 	%rd346, %rd345, 32;
	xor.b64  	%rd99, %rd346, %rd345;
	shl.b64 	%rd347, %rd91, 31;
	and.b64  	%rd348, %rd347, 288230374004228096;
	xor.b64  	%rd349, %rd348, %rd91;
	shr.u64 	%rd350, %rd349, 27;
	xor.b64  	%rd100, %rd350, %rd349;
	shl.b64 	%rd351, %rd91, 20;
	and.b64  	%rd352, %rd351, 288230376150663168;
	xor.b64  	%rd353, %rd352, %rd91;
	shr.u64 	%rd354, %rd353, 38;
	xor.b64  	%rd101, %rd354, %rd353;
	shl.b64 	%rd355, %rd91, 14;
	and.b64  	%rd356, %rd355, 288230376151695360;
	xor.b64  	%rd357, %rd356, %rd91;
	shr.u64 	%rd358, %rd357, 44;
	xor.b64  	%rd102, %rd358, %rd357;
	shl.b64 	%rd359, %rd91, 10;
	and.b64  	%rd360, %rd359, 288230376151710720;
	xor.b64  	%rd361, %rd360, %rd91;
	shr.u64 	%rd362, %rd361, 48;
	xor.b64  	%rd103, %rd362, %rd361;
	shl.b64 	%rd363, %rd91, 35;
	and.b64  	%rd364, %rd363, 288230341791973376;
	xor.b64  	%rd365, %rd364, %rd91;
	shr.u64 	%rd366, %rd365, 23;
	xor.b64  	%rd104, %rd366, %rd365;
	shl.b64 	%rd105, %rd91, 12;
	mov.b64 	{%r270, %r271}, %rd91;
	shf.l.wrap.b32 	%r272, %r270, %r271, 28;
	shf.l.wrap.b32 	%r273, %r271, %r270, 28;
	mov.b64 	%rd367, {%r273, %r272};
	xor.b64  	%rd106, %rd367, %rd91;
	shf.l.wrap.b32 	%r274, %r270, %r271, 26;
	shf.l.wrap.b32 	%r275, %r271, %r270, 26;
	mov.b64 	%rd368, {%r275, %r274};
	xor.b64  	%rd107, %rd368, %rd91;
	shf.l.wrap.b32 	%r276, %r270, %r271, 31;
	shf.l.wrap.b32 	%r277, %r271, %r270, 31;
	mov.b64 	%rd369, {%r277, %r276};
	xor.b64  	%rd108, %rd369, %rd91;
	mov.b64 	{%r278, %r279}, %rd108;
	shf.l.wrap.b32 	%r280, %r278, %r279, 18;
	shf.l.wrap.b32 	%r281, %r279, %r278, 18;
	mov.b64 	%rd370, {%r281, %r280};
	xor.b64  	%rd371, %rd370, %rd108;
	mul.lo.s64 	%rd372, %rd371, -246623269549567999;
	shr.u64 	%rd373, %rd372, 39;
	xor.b64  	%rd374, %rd373, %rd372;
	shr.u64 	%rd375, %rd374, 14;
	xor.b64  	%rd376, %rd375, %rd374;
	shr.u64 	%rd377, %rd376, 32;
	xor.b64  	%rd109, %rd377, %rd376;
	shf.l.wrap.b32 	%r282, %r270, %r271, 20;
	shf.l.wrap.b32 	%r283, %r271, %r270, 20;
	mov.b64 	%rd378, {%r283, %r282};
	xor.b64  	%rd110, %rd378, %rd91;
	shf.l.wrap.b32 	%r284, %r270, %r271, 14;
	shf.l.wrap.b32 	%r285, %r271, %r270, 14;
	mov.b64 	%rd379, {%r285, %r284};
	xor.b64  	%rd111, %rd379, %rd91;
	shf.l.wrap.b32 	%r286, %r270, %r271, 10;
	shf.l.wrap.b32 	%r287, %r271, %r270, 10;
	mov.b64 	%rd380, {%r287, %r286};
	xor.b64  	%rd112, %rd380, %rd91;
	shf.l.wrap.b32 	%r288, %r271, %r270, 3;
	shf.l.wrap.b32 	%r289, %r270, %r271, 3;
	mov.b64 	%rd381, {%r289, %r288};
	xor.b64  	%rd113, %rd381, %rd91;
	@%p32 bra 	$L__BB0_105;
	and.b64  	%rd382, %rd105, 288230376151707648;
	xor.b64  	%rd383, %rd382, %rd91;
	shr.u64 	%rd384, %rd383, 46;
	xor.b64  	%rd385, %rd384, %rd383;
	shl.b64 	%rd386, %rd385, 37;
	and.b64  	%rd387, %rd386, 288230238712758272;
	xor.b64  	%rd388, %rd387, %rd385;
	shr.u64 	%rd389, %rd388, 21;
	xor.b64  	%rd390, %rd389, %rd388;
	mul.lo.s64 	%rd391, %rd390, 236110392309990593;
	and.b64  	%rd392, %rd391, 288230376151711743;
	shr.u64 	%rd393, %rd392, 31;
	shr.u64 	%rd394, %rd392, 43;
	xor.b64  	%rd395, %rd393, %rd394;
	xor.b64  	%rd396, %rd395, %rd392;
	shr.u64 	%rd397, %rd396, 23;
	xor.b64  	%rd398, %rd397, %rd396;
	mul.lo.s64 	%rd399, %rd398, 246919711164770529;
	and.b64  	%rd400, %rd399, 288230376151711743;
	shr.u64 	%rd401, %rd400, 28;
	xor.b64  	%rd402, %rd401, %rd400;
	cvt.u32.u64 	%r290, %rd402;
	and.b32  	%r921, %r290, 67108863;
	shr.u64 	%rd2137, %rd402, 26;
	shl.b64 	%rd403, %rd2137, 2;
	add.s64 	%rd2136, %rd93, %rd403;
	ld.global.u32 	%r923, [%rd2136];
	setp.ne.s32 	%p33, %r923, -1;
	@%p33 bra 	$L__BB0_104;
	or.b32  	%r922, %r921, -2147483648;
	atom.relaxed.global.cas.b32 	%r923, [%rd2136], -1, %r922;
	setp.ne.s32 	%p34, %r923, -1;
	@%p34 bra 	$L__BB0_104;
$L__BB0_100:
	cvt.u32.u64 	%r24, %rd2137;
	atom.shared.add.u32 	%r25, [shared+8], 1;
	setp.gt.u32 	%p223, %r25, 255;
	@%p223 bra 	$L__BB0_103;
	ld.volatile.shared.u32 	%r541, [shared];
	setp.ge.u32 	%p224, %r541, %r17;
	@%p224 bra 	$L__BB0_349;
	shl.b32 	%r545, %r25, 2;
	mov.u32 	%r546, shared;
	add.s32 	%r547, %r546, %r545;
	st.volatile.shared.u32 	[%r547+20], %r920;
	atom.relaxed.global.cas.b32 	%r916, [%rd2136], %r922, %r921;
	bra.uni 	$L__BB0_350;
$L__BB0_103:
	ld.param.u64 	%rd2129, [_Z19store_initial_statePjPmPVhS__param_2];
	mov.u32 	%r537, %ntid.x;
	div.u32 	%r538, %r24, %r537;
	mov.u32 	%r539, %nctaid.x;
	rem.u32 	%r540, %r538, %r539;
	cvt.u64.u32 	%rd1457, %r540;
	cvta.to.global.u64 	%rd1458, %rd2129;
	add.s64 	%rd1459, %rd1458, %rd1457;
	mov.b16 	%rs39, 1;
	st.volatile.global.u8 	[%rd1459], %rs39;
	bra.uni 	$L__BB0_350;
$L__BB0_104:
	and.b32  	%r291, %r923, 2147483647;
	setp.eq.s32 	%p35, %r291, %r921;
	@%p35 bra 	$L__BB0_350;
	bra.uni 	$L__BB0_107;
$L__BB0_105:
	shr.u64 	%rd404, %rd91, 52;
	xor.b64  	%rd405, %rd404, %rd105;
	xor.b64  	%rd406, %rd405, %rd91;
	mov.b64 	{%r292, %r293}, %rd406;
	shf.l.wrap.b32 	%r294, %r293, %r292, 5;
	shf.l.wrap.b32 	%r295, %r292, %r293, 5;
	mov.b64 	%rd407, {%r295, %r294};
	xor.b64  	%rd408, %rd407, %rd406;
	mul.lo.s64 	%rd409, %rd408, -3335678965870153727;
	shr.u64 	%rd410, %rd409, 31;
	shr.u64 	%rd411, %rd409, 43;
	xor.b64  	%rd412, %rd410, %rd411;
	xor.b64  	%rd413, %rd412, %rd409;
	shr.u64 	%rd414, %rd413, 23;
	xor.b64  	%rd415, %rd414, %rd413;
	mul.lo.s64 	%rd416, %rd415, -2643882559164237823;
	shr.u64 	%rd417, %rd416, 63;
	shr.u64 	%rd418, %rd416, 35;
	xor.b64  	%rd2138, %rd417, %rd418;
	shl.b64 	%rd419, %rd2138, 3;
	add.s64 	%rd119, %rd92, %rd419;
	ld.global.u64 	%rd420, [%rd119];
	setp.ne.s64 	%p36, %rd420, 4294967295;
	@%p36 bra 	$L__BB0_107;
	atom.relaxed.global.cas.b64 	%rd421, [%rd119], 4294967295, %rd88;
	setp.eq.s64 	%p37, %rd421, 4294967295;
	@%p37 bra 	$L__BB0_294;
$L__BB0_107:
	@%p32 bra 	$L__BB0_111;
	shl.b64 	%rd422, %rd103, 35;
	and.b64  	%rd423, %rd422, 288230341791973376;
	xor.b64  	%rd424, %rd423, %rd103;
	shr.u64 	%rd425, %rd424, 23;
	xor.b64  	%rd426, %rd425, %rd424;
	mul.lo.s64 	%rd427, %rd426, 254009204483154977;
	and.b64  	%rd428, %rd427, 288230376151711743;
	shr.u64 	%rd429, %rd428, 34;
	shr.u64 	%rd430, %rd428, 40;
	xor.b64  	%rd431, %rd429, %rd430;
	xor.b64  	%rd432, %rd431, %rd428;
	shr.u64 	%rd433, %rd432, 19;
	xor.b64  	%rd434, %rd433, %rd432;
	mul.lo.s64 	%rd435, %rd434, 259019297824935521;
	and.b64  	%rd436, %rd435, 288230376151711743;
	shr.u64 	%rd437, %rd436, 26;
	xor.b64  	%rd438, %rd437, %rd436;
	cvt.u32.u64 	%r296, %rd438;
	and.b32  	%r297, %r296, 67108863;
	or.b32  	%r921, %r297, 67108864;
	shr.u64 	%rd2137, %rd438, 26;
	shl.b64 	%rd439, %rd2137, 2;
	add.s64 	%rd2136, %rd93, %rd439;
	ld.global.u32 	%r924, [%rd2136];
	setp.ne.s32 	%p39, %r924, -1;
	@%p39 bra 	$L__BB0_110;
	or.b32  	%r922, %r921, -2147483648;
	atom.relaxed.global.cas.b32 	%r924, [%rd2136], -1, %r922;
	setp.eq.s32 	%p40, %r924, -1;
	@%p40 bra 	$L__BB0_100;
$L__BB0_110:
	and.b32  	%r298, %r924, 2147483647;
	setp.eq.s32 	%p41, %r298, %r921;
	@%p41 bra 	$L__BB0_350;
	bra.uni 	$L__BB0_113;
$L__BB0_111:
	mov.b64 	{%r299, %r300}, %rd112;
	shf.l.wrap.b32 	%r301, %r300, %r299, 3;
	shf.l.wrap.b32 	%r302, %r299, %r300, 3;
	mov.b64 	%rd440, {%r302, %r301};
	xor.b64  	%rd441, %rd440, %rd112;
	mul.lo.s64 	%rd442, %rd441, -2190154986787633151;
	shr.u64 	%rd443, %rd442, 34;
	shr.u64 	%rd444, %rd442, 40;
	xor.b64  	%rd445, %rd443, %rd444;
	xor.b64  	%rd446, %rd445, %rd442;
	shr.u64 	%rd447, %rd446, 19;
	xor.b64  	%rd448, %rd447, %rd446;
	mul.lo.s64 	%rd449, %rd448, -1869509012913678335;
	shr.u64 	%rd450, %rd449, 61;
	shr.u64 	%rd451, %rd449, 35;
	xor.b64  	%rd2138, %rd450, %rd451;
	shl.b64 	%rd452, %rd2138, 3;
	add.s64 	%rd123, %rd92, %rd452;
	ld.global.u64 	%rd453, [%rd123];
	setp.ne.s64 	%p42, %rd453, 4294967295;
	@%p42 bra 	$L__BB0_113;
	atom.relaxed.global.cas.b64 	%rd454, [%rd123], 4294967295, %rd88;
	setp.eq.s64 	%p43, %rd454, 4294967295;
	@%p43 bra 	$L__BB0_294;
$L__BB0_113:
	@%p32 bra 	$L__BB0_117;
	shl.b64 	%rd455, %rd102, 39;
	and.b64  	%rd456, %rd455, 288229826395897856;
	xor.b64  	%rd457, %rd456, %rd102;
	shr.u64 	%rd458, %rd457, 19;
	xor.b64  	%rd459, %rd458, %rd457;
	mul.lo.s64 	%rd460, %rd459, 262748614696183809;
	and.b64  	%rd461, %rd460, 288230376151711743;
	shr.u64 	%rd462, %rd461, 30;
	shr.u64 	%rd463, %rd461, 44;
	xor.b64  	%rd464, %rd462, %rd463;
	xor.b64  	%rd465, %rd464, %rd461;
	shr.u64 	%rd466, %rd465, 15;
	xor.b64  	%rd467, %rd466, %rd465;
	mul.lo.s64 	%rd468, %rd467, 265632916863469185;
	and.b64  	%rd469, %rd468, 288230376151711743;
	shr.u64 	%rd470, %rd469, 30;
	xor.b64  	%rd471, %rd470, %rd469;
	cvt.u32.u64 	%r303, %rd471;
	and.b32  	%r304, %r303, 67108863;
	or.b32  	%r921, %r304, 134217728;
	shr.u64 	%rd2137, %rd471, 26;
	shl.b64 	%rd472, %rd2137, 2;
	add.s64 	%rd2136, %rd93, %rd472;
	ld.global.u32 	%r925, [%rd2136];
	setp.ne.s32 	%p45, %r925, -1;
	@%p45 bra 	$L__BB0_116;
	or.b32  	%r922, %r921, -2147483648;
	atom.relaxed.global.cas.b32 	%r925, [%rd2136], -1, %r922;
	setp.eq.s32 	%p46, %r925, -1;
	@%p46 bra 	$L__BB0_100;
$L__BB0_116:
	and.b32  	%r305, %r925, 2147483647;
	setp.eq.s32 	%p47, %r305, %r921;
	@%p47 bra 	$L__BB0_350;
	bra.uni 	$L__BB0_119;
$L__BB0_117:
	mov.b64 	{%r306, %r307}, %rd111;
	shf.l.wrap.b32 	%r308, %r307, %r306, 7;
	shf.l.wrap.b32 	%r309, %r306, %r307, 7;
	mov.b64 	%rd473, {%r309, %r308};
	xor.b64  	%rd474, %rd473, %rd111;
	mul.lo.s64 	%rd475, %rd474, -1630832733153787903;
	shr.u64 	%rd476, %rd475, 30;
	shr.u64 	%rd477, %rd475, 44;
	xor.b64  	%rd478, %rd476, %rd477;
	xor.b64  	%rd479, %rd478, %rd475;
	shr.u64 	%rd480, %rd479, 15;
	xor.b64  	%rd481, %rd480, %rd479;
	mul.lo.s64 	%rd482, %rd481, -1446237394447523839;
	shr.u64 	%rd2138, %rd482, 35;
	shl.b64 	%rd483, %rd2138, 3;
	add.s64 	%rd127, %rd92, %rd483;
	ld.global.u64 	%rd484, [%rd127];
	setp.ne.s64 	%p48, %rd484, 4294967295;
	@%p48 bra 	$L__BB0_119;
	atom.relaxed.global.cas.b64 	%rd485, [%rd127], 4294967295, %rd88;
	setp.eq.s64 	%p49, %rd485, 4294967295;
	@%p49 bra 	$L__BB0_294;
$L__BB0_119:
	@%p32 bra 	$L__BB0_123;
	shl.b64 	%rd486, %rd91, 13;
	and.b64  	%rd487, %rd486, 288230376151703552;
	xor.b64  	%rd488, %rd487, %rd91;
	shr.u64 	%rd489, %rd488, 45;
	xor.b64  	%rd490, %rd489, %rd488;
	shl.b64 	%rd491, %rd490, 34;
	and.b64  	%rd492, %rd491, 288230358971842560;
	xor.b64  	%rd493, %rd492, %rd490;
	shr.u64 	%rd494, %rd493, 24;
	xor.b64  	%rd495, %rd494, %rd493;
	mul.lo.s64 	%rd496, %rd495, 267930342616089025;
	and.b64  	%rd497, %rd496, 288230376151711743;
	shr.u64 	%rd498, %rd497, 33;
	shr.u64 	%rd499, %rd497, 39;
	xor.b64  	%rd500, %rd498, %rd499;
	shr.u64 	%rd501, %rd497, 25;
	xor.b64  	%rd502, %rd500, %rd501;
	xor.b64  	%rd503, %rd502, %rd496;
	mul.lo.s64 	%rd504, %rd503, 269803562387617729;
	and.b64  	%rd505, %rd504, 288230376151711743;
	shr.u64 	%rd506, %rd505, 28;
	xor.b64  	%rd507, %rd506, %rd505;
	cvt.u32.u64 	%r310, %rd507;
	and.b32  	%r311, %r310, 67108863;
	or.b32  	%r921, %r311, 201326592;
	shr.u64 	%rd2137, %rd507, 26;
	shl.b64 	%rd508, %rd2137, 2;
	add.s64 	%rd2136, %rd93, %rd508;
	ld.global.u32 	%r926, [%rd2136];
	setp.ne.s32 	%p51, %r926, -1;
	@%p51 bra 	$L__BB0_122;
	or.b32  	%r922, %r921, -2147483648;
	atom.relaxed.global.cas.b32 	%r926, [%rd2136], -1, %r922;
	setp.eq.s32 	%p52, %r926, -1;
	@%p52 bra 	$L__BB0_100;
$L__BB0_122:
	and.b32  	%r312, %r926, 2147483647;
	setp.eq.s32 	%p53, %r312, %r921;
	@%p53 bra 	$L__BB0_350;
	bra.uni 	$L__BB0_125;
$L__BB0_123:
	mov.b64 	{%r313, %r314}, %rd91;
	shf.l.wrap.b32 	%r315, %r313, %r314, 13;
	shf.l.wrap.b32 	%r316, %r314, %r313, 13;
	mov.b64 	%rd509, {%r316, %r315};
	xor.b64  	%rd510, %rd509, %rd91;
	mov.b64 	{%r317, %r318}, %rd510;
	shf.l.wrap.b32 	%r319, %r318, %r317, 2;
	shf.l.wrap.b32 	%r320, %r317, %r318, 2;
	mov.b64 	%rd511, {%r320, %r319};
	xor.b64  	%rd512, %rd511, %rd510;
	mul.lo.s64 	%rd513, %rd512, -1299202146279854079;
	shr.u64 	%rd514, %rd513, 33;
	shr.u64 	%rd515, %rd513, 39;
	xor.b64  	%rd516, %rd514, %rd515;
	xor.b64  	%rd517, %rd516, %rd513;
	shr.u64 	%rd518, %rd517, 25;
	xor.b64  	%rd519, %rd518, %rd517;
	mul.lo.s64 	%rd520, %rd519, -1179316080902017023;
	shr.u64 	%rd521, %rd520, 63;
	shr.u64 	%rd522, %rd520, 35;
	xor.b64  	%rd2138, %rd521, %rd522;
	shl.b64 	%rd523, %rd2138, 3;
	add.s64 	%rd131, %rd92, %rd523;
	ld.global.u64 	%rd524, [%rd131];
	setp.ne.s64 	%p54, %rd524, 4294967295;
	@%p54 bra 	$L__BB0_125;
	atom.relaxed.global.cas.b64 	%rd525, [%rd131], 4294967295, %rd88;
	setp.eq.s64 	%p55, %rd525, 4294967295;
	@%p55 bra 	$L__BB0_294;
$L__BB0_125:
	shl.b64 	%rd132, %rd91, 11;
	@%p32 bra 	$L__BB0_129;
	and.b64  	%rd526, %rd132, 288230376151709696;
	xor.b64  	%rd527, %rd526, %rd91;
	shr.u64 	%rd528, %rd527, 47;
	xor.b64  	%rd529, %rd528, %rd527;
	shl.b64 	%rd530, %rd529, 35;
	and.b64  	%rd531, %rd530, 288230341791973376;
	xor.b64  	%rd532, %rd531, %rd529;
	shr.u64 	%rd533, %rd532, 23;
	xor.b64  	%rd534, %rd533, %rd532;
	mul.lo.s64 	%rd535, %rd534, 271360135202345537;
	and.b64  	%rd536, %rd535, 288230376151711743;
	shr.u64 	%rd537, %rd536, 23;
	xor.b64  	%rd538, %rd537, %rd536;
	shr.u64 	%rd539, %rd538, 30;
	xor.b64  	%rd540, %rd539, %rd538;
	shr.u64 	%rd541, %rd540, 26;
	xor.b64  	%rd542, %rd541, %rd540;
	mul.lo.s64 	%rd543, %rd542, 272674155842871233;
	and.b64  	%rd544, %rd543, 288230376151711743;
	shr.u64 	%rd545, %rd544, 20;
	xor.b64  	%rd546, %rd545, %rd544;
	cvt.u32.u64 	%r321, %rd546;
	and.b32  	%r322, %r321, 67108863;
	or.b32  	%r921, %r322, 268435456;
	shr.u64 	%rd2137, %rd546, 26;
	shl.b64 	%rd547, %rd2137, 2;
	add.s64 	%rd2136, %rd93, %rd547;
	ld.global.u32 	%r927, [%rd2136];
	setp.ne.s32 	%p57, %r927, -1;
	@%p57 bra 	$L__BB0_128;
	or.b32  	%r922, %r921, -2147483648;
	atom.relaxed.global.cas.b32 	%r927, [%rd2136], -1, %r922;
	setp.eq.s32 	%p58, %r927, -1;
	@%p58 bra 	$L__BB0_100;
$L__BB0_128:
	and.b32  	%r323, %r927, 2147483647;
	setp.eq.s32 	%p59, %r323, %r921;
	@%p59 bra 	$L__BB0_350;
	bra.uni 	$L__BB0_131;
$L__BB0_129:
	shr.u64 	%rd548, %rd91, 53;
	xor.b64  	%rd549, %rd548, %rd132;
	xor.b64  	%rd550, %rd549, %rd91;
	mov.b64 	{%r324, %r325}, %rd550;
	shf.l.wrap.b32 	%r326, %r325, %r324, 3;
	shf.l.wrap.b32 	%r327, %r324, %r325, 3;
	mov.b64 	%rd551, {%r327, %r326};
	xor.b64  	%rd552, %rd551, %rd550;
	mul.lo.s64 	%rd553, %rd552, -1079695420759437311;
	shr.u64 	%rd554, %rd553, 23;
	xor.b64  	%rd555, %rd554, %rd553;
	shr.u64 	%rd556, %rd555, 30;
	xor.b64  	%rd557, %rd556, %rd555;
	shr.u64 	%rd558, %rd557, 26;
	xor.b64  	%rd559, %rd558, %rd557;
	mul.lo.s64 	%rd560, %rd559, -995598099765792767;
	shr.u64 	%rd561, %rd560, 55;
	shr.u64 	%rd562, %rd560, 35;
	xor.b64  	%rd2138, %rd561, %rd562;
	shl.b64 	%rd563, %rd2138, 3;
	add.s64 	%rd136, %rd92, %rd563;
	ld.global.u64 	%rd564, [%rd136];
	setp.ne.s64 	%p60, %rd564, 4294967295;
	@%p60 bra 	$L__BB0_131;
	atom.relaxed.global.cas.b64 	%rd565, [%rd136], 4294967295, %rd88;
	setp.eq.s64 	%p61, %rd565, 4294967295;
	@%p61 bra 	$L__BB0_294;
$L__BB0_131:
	shl.b64 	%rd137, %rd91, 15;
	@%p32 bra 	$L__BB0_135;
	and.b64  	%rd566, %rd137, 288230376151678976;
	xor.b64  	%rd567, %rd566, %rd91;
	shr.u64 	%rd568, %rd567, 43;
	xor.b64  	%rd569, %rd568, %rd567;
	shl.b64 	%rd570, %rd569, 33;
	and.b64  	%rd571, %rd570, 288230367561777152;
	xor.b64  	%rd572, %rd571, %rd569;
	shr.u64 	%rd573, %rd572, 25;
	xor.b64  	%rd574, %rd573, %rd572;
	mul.lo.s64 	%rd575, %rd574, 273798227679489921;
	and.b64  	%rd576, %rd575, 288230376151711743;
	shr.u64 	%rd577, %rd576, 36;
	shr.u64 	%rd578, %rd576, 41;
	xor.b64  	%rd579, %rd577, %rd578;
	xor.b64  	%rd580, %rd579, %rd576;
	shr.u64 	%rd581, %rd580, 20;
	xor.b64  	%rd582, %rd581, %rd580;
	mul.lo.s64 	%rd583, %rd582, 274770761918487905;
	and.b64  	%rd584, %rd583, 288230376151711743;
	shr.u64 	%rd585, %rd584, 23;
	xor.b64  	%rd586, %rd585, %rd584;
	cvt.u32.u64 	%r328, %rd586;
	and.b32  	%r329, %r328, 67108863;
	or.b32  	%r921, %r329, 335544320;
	shr.u64 	%rd2137, %rd586, 26;
	shl.b64 	%rd587, %rd2137, 2;
	add.s64 	%rd2136, %rd93, %rd587;
	ld.global.u32 	%r928, [%rd2136];
	setp.ne.s32 	%p63, %r928, -1;
	@%p63 bra 	$L__BB0_134;
	or.b32  	%r922, %r921, -2147483648;
	atom.relaxed.global.cas.b32 	%r928, [%rd2136], -1, %r922;
	setp.eq.s32 	%p64, %r928, -1;
	@%p64 bra 	$L__BB0_100;
$L__BB0_134:
	and.b32  	%r330, %r928, 2147483647;
	setp.eq.s32 	%p65, %r330, %r921;
	@%p65 bra 	$L__BB0_350;
	bra.uni 	$L__BB0_137;
$L__BB0_135:
	shr.u64 	%rd588, %rd91, 49;
	xor.b64  	%rd589, %rd588, %rd137;
	xor.b64  	%rd590, %rd589, %rd91;
	mov.b64 	{%r331, %r332}, %rd590;
	shf.l.wrap.b32 	%r333, %r332, %r331, 1;
	shf.l.wrap.b32 	%r334, %r331, %r332, 1;
	mov.b64 	%rd591, {%r334, %r333};
	xor.b64  	%rd592, %rd591, %rd590;
	mul.lo.s64 	%rd593, %rd592, -923657502222196735;
	shr.u64 	%rd594, %rd593, 36;
	shr.u64 	%rd595, %rd593, 41;
	xor.b64  	%rd596, %rd594, %rd595;
	xor.b64  	%rd597, %rd596, %rd593;
	shr.u64 	%rd598, %rd597, 20;
	xor.b64  	%rd599, %rd598, %rd597;
	mul.lo.s64 	%rd600, %rd599, -861415310926325759;
	shr.u64 	%rd601, %rd600, 58;
	shr.u64 	%rd602, %rd600, 35;
	xor.b64  	%rd2138, %rd601, %rd602;
	shl.b64 	%rd603, %rd2138, 3;
	add.s64 	%rd141, %rd92, %rd603;
	ld.global.u64 	%rd604, [%rd141];
	setp.ne.s64 	%p66, %rd604, 4294967295;
	@%p66 bra 	$L__BB0_137;
	atom.relaxed.global.cas.b64 	%rd605, [%rd141], 4294967295, %rd88;
	setp.eq.s64 	%p67, %rd605, 4294967295;
	@%p67 bra 	$L__BB0_294;
$L__BB0_137:
	@%p32 bra 	$L__BB0_141;
	shl.b64 	%rd606, %rd91, 34;
	and.b64  	%rd607, %rd606, 288230358971842560;
	xor.b64  	%rd608, %rd607, %rd91;
	shr.u64 	%rd609, %rd608, 24;
	xor.b64  	%rd610, %rd609, %rd608;
	shl.b64 	%rd611, %rd610, 12;
	and.b64  	%rd612, %rd611, 288230376151707648;
	xor.b64  	%rd613, %rd612, %rd610;
	shr.u64 	%rd614, %rd613, 46;
	xor.b64  	%rd615, %rd614, %rd613;
	mul.lo.s64 	%rd616, %rd615, 275620470718573249;
	and.b64  	%rd617, %rd616, 288230376151711743;
	shr.u64 	%rd618, %rd617, 42;
	shr.u64 	%rd619, %rd617, 38;
	xor.b64  	%rd620, %rd618, %rd619;
	shr.u64 	%rd621, %rd617, 24;
	xor.b64  	%rd622, %rd620, %rd621;
	xor.b64  	%rd623, %rd622, %rd616;
	mul.lo.s64 	%rd624, %rd623, 276369236322456321;
	and.b64  	%rd625, %rd624, 288230376151711743;
	shr.u64 	%rd626, %rd625, 29;
	xor.b64  	%rd627, %rd626, %rd625;
	cvt.u32.u64 	%r335, %rd627;
	and.b32  	%r336, %r335, 67108863;
	or.b32  	%r921, %r336, 402653184;
	shr.u64 	%rd2137, %rd627, 26;
	shl.b64 	%rd628, %rd2137, 2;
	add.s64 	%rd2136, %rd93, %rd628;
	ld.global.u32 	%r929, [%rd2136];
	setp.ne.s32 	%p69, %r929, -1;
	@%p69 bra 	$L__BB0_140;
	or.b32  	%r922, %r921, -2147483648;
	atom.relaxed.global.cas.b32 	%r929, [%rd2136], -1, %r922;
	setp.eq.s32 	%p70, %r929, -1;
	@%p70 bra 	$L__BB0_100;
$L__BB0_140:
	and.b32  	%r337, %r929, 2147483647;
	setp.eq.s32 	%p71, %r337, %r921;
	@%p71 bra 	$L__BB0_350;
	bra.uni 	$L__BB0_143;
$L__BB0_141:
	mov.b64 	{%r338, %r339}, %rd91;
	shf.l.wrap.b32 	%r340, %r339, %r338, 2;
	shf.l.wrap.b32 	%r341, %r338, %r339, 2;
	mov.b64 	%rd629, {%r341, %r340};
	xor.b64  	%rd630, %rd629, %rd91;
	mov.b64 	{%r342, %r343}, %rd630;
	shf.l.wrap.b32 	%r344, %r342, %r343, 12;
	shf.l.wrap.b32 	%r345, %r343, %r342, 12;
	mov.b64 	%rd631, {%r345, %r344};
	xor.b64  	%rd632, %rd631, %rd630;
	mul.lo.s64 	%rd633, %rd632, -807033947720863743;
	shr.u64 	%rd634, %rd633, 42;
	shr.u64 	%rd635, %rd633, 38;
	xor.b64  	%rd636, %rd634, %rd635;
	xor.b64  	%rd637, %rd636, %rd633;
	shr.u64 	%rd638, %rd637, 24;
	xor.b64  	%rd639, %rd638, %rd637;
	mul.lo.s64 	%rd640, %rd639, -759112949072347135;
	shr.u64 	%rd2138, %rd640, 35;
	shl.b64 	%rd641, %rd2138, 3;
	add.s64 	%rd145, %rd92, %rd641;
	ld.global.u64 	%rd642, [%rd145];
	setp.ne.s64 	%p72, %rd642, 4294967295;
	@%p72 bra 	$L__BB0_143;
	atom.relaxed.global.cas.b64 	%rd643, [%rd145], 4294967295, %rd88;
	setp.eq.s64 	%p73, %rd643, 4294967295;
	@%p73 bra 	$L__BB0_294;
$L__BB0_143:
	shl.b64 	%rd146, %rd91, 23;
	@%p32 bra 	$L__BB0_147;
	and.b64  	%rd644, %rd146, 288230376143323136;
	xor.b64  	%rd645, %rd644, %rd91;
	shr.u64 	%rd646, %rd645, 35;
	xor.b64  	%rd647, %rd646, %rd645;
	shl.b64 	%rd648, %rd647, 35;
	and.b64  	%rd649, %rd648, 288230341791973376;
	xor.b64  	%rd650, %rd649, %rd647;
	shr.u64 	%rd651, %rd650, 23;
	xor.b64  	%rd652, %rd651, %rd650;
	mul.lo.s64 	%rd653, %rd652, 277034064015897377;
	and.b64  	%rd654, %rd653, 288230376151711743;
	shr.u64 	%rd655, %rd654, 46;
	shr.u64 	%rd656, %rd654, 26;
	xor.b64  	%rd657, %rd655, %rd656;
	xor.b64  	%rd658, %rd657, %rd654;
	shr.u64 	%rd659, %rd658, 23;
	xor.b64  	%rd660, %rd659, %rd658;
	mul.lo.s64 	%rd661, %rd660, 277628311561397793;
	and.b64  	%rd662, %rd661, 288230376151711743;
	shr.u64 	%rd663, %rd662, 26;
	xor.b64  	%rd664, %rd663, %rd662;
	cvt.u32.u64 	%r346, %rd664;
	and.b32  	%r347, %r346, 67108863;
	or.b32  	%r921, %r347, 469762048;
	shr.u64 	%rd2137, %rd664, 26;
	shl.b64 	%rd665, %rd2137, 2;
	add.s64 	%rd2136, %rd93, %rd665;
	ld.global.u32 	%r930, [%rd2136];
	setp.ne.s32 	%p75, %r930, -1;
	@%p75 bra 	$L__BB0_146;
	or.b32  	%r922, %r921, -2147483648;
	atom.relaxed.global.cas.b32 	%r930, [%rd2136], -1, %r922;
	setp.eq.s32 	%p76, %r930, -1;
	@%p76 bra 	$L__BB0_100;
$L__BB0_146:
	and.b32  	%r348, %r930, 2147483647;
	setp.eq.s32 	%p77, %r348, %r921;
	@%p77 bra 	$L__BB0_350;
	bra.uni 	$L__BB0_149;
$L__BB0_147:
	shr.u64 	%rd666, %rd91, 41;
	xor.b64  	%rd667, %rd666, %rd146;
	xor.b64  	%rd668, %rd667, %rd91;
	mov.b64 	{%r349, %r350}, %rd668;
	shf.l.wrap.b32 	%r351, %r350, %r349, 3;
	shf.l.wrap.b32 	%r352, %r349, %r350, 3;
	mov.b64 	%rd669, {%r352, %r351};
	xor.b64  	%rd670, %rd669, %rd668;
	mul.lo.s64 	%rd671, %rd670, -716563976692119551;
	shr.u64 	%rd672, %rd671, 46;
	shr.u64 	%rd673, %rd671, 26;
	xor.b64  	%rd674, %rd672, %rd673;
	xor.b64  	%rd675, %rd674, %rd671;
	shr.u64 	%rd676, %rd675, 23;
	xor.b64  	%rd677, %rd676, %rd675;
	mul.lo.s64 	%rd678, %rd677, -678532133780092927;
	shr.u64 	%rd679, %rd678, 61;
	shr.u64 	%rd680, %rd678, 35;
	xor.b64  	%rd2138, %rd679, %rd680;
	shl.b64 	%rd681, %rd2138, 3;
	add.s64 	%rd150, %rd92, %rd681;
	ld.global.u64 	%rd682, [%rd150];
	setp.ne.s64 	%p78, %rd682, 4294967295;
	@%p78 bra 	$L__BB0_149;
	atom.relaxed.global.cas.b64 	%rd683, [%rd150], 4294967295, %rd88;
	setp.eq.s64 	%p79, %rd683, 4294967295;
	@%p79 bra 	$L__BB0_294;
$L__BB0_149:
	@%p32 bra 	$L__BB0_153;
	shl.b64 	%rd684, %rd100, 34;
	and.b64  	%rd685, %rd684, 288230358971842560;
	xor.b64  	%rd686, %rd685, %rd100;
	shr.u64 	%rd687, %rd686, 24;
	xor.b64  	%rd688, %rd687, %rd686;
	mul.lo.s64 	%rd689, %rd688, 278162633336634177;
	and.b64  	%rd690, %rd689, 288230376151711743;
	shr.u64 	%rd691, %rd690, 40;
	shr.u64 	%rd692, %rd690, 29;
	xor.b64  	%rd693, %rd691, %rd692;
	xor.b64  	%rd694, %rd693, %rd690;
	shr.u64 	%rd695, %rd694, 20;
	xor.b64  	%rd696, %rd695, %rd694;
	mul.lo.s64 	%rd697, %rd696, 278645698719794337;
	and.b64  	%rd698, %rd697, 288230376151711743;
	shr.u64 	%rd699, %rd698, 27;
	xor.b64  	%rd700, %rd699, %rd698;
	cvt.u32.u64 	%r353, %rd700;
	and.b32  	%r354, %r353, 67108863;
	or.b32  	%r921, %r354, 536870912;
	shr.u64 	%rd2137, %rd700, 26;
	shl.b64 	%rd701, %rd2137, 2;
	add.s64 	%rd2136, %rd93, %rd701;
	ld.global.u32 	%r931, [%rd2136];
	setp.ne.s32 	%p81, %r931, -1;
	@%p81 bra 	$L__BB0_152;
	or.b32  	%r922, %r921, -2147483648;
	atom.relaxed.global.cas.b32 	%r931, [%rd2136], -1, %r922;
	setp.eq.s32 	%p82, %r931, -1;
	@%p82 bra 	$L__BB0_100;
$L__BB0_152:
	and.b32  	%r355, %r931, 2147483647;
	setp.eq.s32 	%p83, %r355, %r921;
	@%p83 bra 	$L__BB0_350;
	bra.uni 	$L__BB0_155;
$L__BB0_153:
	mov.b64 	{%r356, %r357}, %rd108;
	shf.l.wrap.b32 	%r358, %r357, %r356, 2;
	shf.l.wrap.b32 	%r359, %r356, %r357, 2;
	mov.b64 	%rd702, {%r359, %r358};
	xor.b64  	%rd703, %rd702, %rd108;
	mul.lo.s64 	%rd704, %rd703, -644335540164964351;
	shr.u64 	%rd705, %rd704, 40;
	shr.u64 	%rd706, %rd704, 29;
	xor.b64  	%rd707, %rd705, %rd706;
	xor.b64  	%rd708, %rd707, %rd704;
	shr.u64 	%rd709, %rd708, 20;
	xor.b64  	%rd710, %rd709, %rd708;
	mul.lo.s64 	%rd711, %rd710, -613419355642714111;
	shr.u64 	%rd712, %rd711, 62;
	shr.u64 	%rd713, %rd711, 35;
	xor.b64  	%rd2138, %rd712, %rd713;
	shl.b64 	%rd714, %rd2138, 3;
	add.s64 	%rd154, %rd92, %rd714;
	ld.global.u64 	%rd715, [%rd154];
	setp.ne.s64 	%p84, %rd715, 4294967295;
	@%p84 bra 	$L__BB0_155;
	atom.relaxed.global.cas.b64 	%rd716, [%rd154], 4294967295, %rd88;
	setp.eq.s64 	%p85, %rd716, 4294967295;
	@%p85 bra 	$L__BB0_294;
$L__BB0_155:
	shl.b64 	%rd155, %rd91, 24;
	@%p32 bra 	$L__BB0_159;
	and.b64  	%rd717, %rd155, 288230376134934528;
	xor.b64  	%rd718, %rd717, %rd91;
	shr.u64 	%rd719, %rd718, 34;
	xor.b64  	%rd720, %rd719, %rd718;
	shl.b64 	%rd721, %rd720, 20;
	and.b64  	%rd722, %rd721, 288230376150663168;
	xor.b64  	%rd723, %rd722, %rd720;
	shr.u64 	%rd724, %rd723, 38;
	xor.b64  	%rd725, %rd724, %rd723;
	mul.lo.s64 	%rd726, %rd725, 279084500409736705;
	and.b64  	%rd727, %rd726, 288230376151711743;
	shr.u64 	%rd728, %rd727, 33;
	shr.u64 	%rd729, %rd727, 40;
	xor.b64  	%rd730, %rd728, %rd729;
	shr.u64 	%rd731, %rd727, 25;
	xor.b64  	%rd732, %rd730, %rd731;
	xor.b64  	%rd733, %rd732, %rd726;
	mul.lo.s64 	%rd734, %rd733, 279484911596695201;
	and.b64  	%rd735, %rd734, 288230376151711743;
	shr.u64 	%rd736, %rd735, 30;
	xor.b64  	%rd737, %rd736, %rd735;
	cvt.u32.u64 	%r360, %rd737;
	and.b32  	%r361, %r360, 67108863;
	or.b32  	%r921, %r361, 603979776;
	shr.u64 	%rd2137, %rd737, 26;
	shl.b64 	%rd738, %rd2137, 2;
	add.s64 	%rd2136, %rd93, %rd738;
	ld.global.u32 	%r932, [%rd2136];
	setp.ne.s32 	%p87, %r932, -1;
	@%p87 bra 	$L__BB0_158;
	or.b32  	%r922, %r921, -2147483648;
	atom.relaxed.global.cas.b32 	%r932, [%rd2136], -1, %r922;
	setp.eq.s32 	%p88, %r932, -1;
	@%p88 bra 	$L__BB0_100;
$L__BB0_158:
	and.b32  	%r362, %r932, 2147483647;
	setp.eq.s32 	%p89, %r362, %r921;
	@%p89 bra 	$L__BB0_350;
	bra.uni 	$L__BB0_161;
$L__BB0_159:
	shr.u64 	%rd739, %rd91, 40;
	xor.b64  	%rd740, %rd739, %rd155;
	xor.b64  	%rd741, %rd740, %rd91;
	mov.b64 	{%r363, %r364}, %rd741;
	shf.l.wrap.b32 	%r365, %r363, %r364, 20;
	shf.l.wrap.b32 	%r366, %r364, %r363, 20;
	mov.b64 	%rd742, {%r366, %r365};
	xor.b64  	%rd743, %rd742, %rd741;
	mul.lo.s64 	%rd744, %rd743, -585336047486402559;
	shr.u64 	%rd745, %rd744, 33;
	shr.u64 	%rd746, %rd744, 40;
	xor.b64  	%rd747, %rd745, %rd746;
	xor.b64  	%rd748, %rd747, %rd744;
	shr.u64 	%rd749, %rd748, 25;
	xor.b64  	%rd750, %rd749, %rd748;
	mul.lo.s64 	%rd751, %rd750, -559709731521058815;
	shr.u64 	%rd2138, %rd751, 35;
	shl.b64 	%rd752, %rd2138, 3;
	add.s64 	%rd159, %rd92, %rd752;
	ld.global.u64 	%rd753, [%rd159];
	setp.ne.s64 	%p90, %rd753, 4294967295;
	@%p90 bra 	$L__BB0_161;
	atom.relaxed.global.cas.b64 	%rd754, [%rd159], 4294967295, %rd88;
	setp.eq.s64 	%p91, %rd754, 4294967295;
	@%p91 bra 	$L__BB0_294;
$L__BB0_161:
	@%p32 bra 	$L__BB0_165;
	shl.b64 	%rd755, %rd103, 19;
	and.b64  	%rd756, %rd755, 288230376151187456;
	xor.b64  	%rd757, %rd756, %rd103;
	shr.u64 	%rd758, %rd757, 39;
	xor.b64  	%rd759, %rd758, %rd757;
	mul.lo.s64 	%rd760, %rd759, 279851713384313729;
	and.b64  	%rd761, %rd760, 288230376151711743;
	shr.u64 	%rd762, %rd761, 46;
	shr.u64 	%rd763, %rd761, 26;
	xor.b64  	%rd764, %rd762, %rd763;
	xor.b64  	%rd765, %rd764, %rd761;
	shr.u64 	%rd766, %rd765, 23;
	xor.b64  	%rd767, %rd766, %rd765;
	mul.lo.s64 	%rd768, %rd767, 280188987274752513;
	and.b64  	%rd769, %rd768, 288230376151711743;
	shr.u64 	%rd770, %rd769, 28;
	xor.b64  	%rd771, %rd770, %rd769;
	cvt.u32.u64 	%r367, %rd771;
	and.b32  	%r368, %r367, 67108863;
	or.b32  	%r921, %r368, 671088640;
	shr.u64 	%rd2137, %rd771, 26;
	shl.b64 	%rd772, %rd2137, 2;
	add.s64 	%rd2136, %rd93, %rd772;
	ld.global.u32 	%r933, [%rd2136];
	setp.ne.s32 	%p93, %r933, -1;
	@%p93 bra 	$L__BB0_164;
	or.b32  	%r922, %r921, -2147483648;
	atom.relaxed.global.cas.b32 	%r933, [%rd2136], -1, %r922;
	setp.eq.s32 	%p94, %r933, -1;
	@%p94 bra 	$L__BB0_100;
$L__BB0_164:
	and.b32  	%r369, %r933, 2147483647;
	setp.eq.s32 	%p95, %r369, %r921;
	@%p95 bra 	$L__BB0_350;
	bra.uni 	$L__BB0_167;
$L__BB0_165:
	mov.b64 	{%r370, %r371}, %rd112;
	shf.l.wrap.b32 	%r372, %r370, %r371, 19;
	shf.l.wrap.b32 	%r373, %r371, %r370, 19;
	mov.b64 	%rd773, {%r373, %r372};
	xor.b64  	%rd774, %rd773, %rd112;
	mul.lo.s64 	%rd775, %rd774, -536234417113473023;
	shr.u64 	%rd776, %rd775, 46;
	shr.u64 	%rd777, %rd775, 26;
	xor.b64  	%rd778, %rd776, %rd777;
	xor.b64  	%rd779, %rd778, %rd775;
	shr.u64 	%rd780, %rd779, 23;
	xor.b64  	%rd781, %rd780, %rd779;
	mul.lo.s64 	%rd782, %rd781, -514648888125390847;
	shr.u64 	%rd783, %rd782, 63;
	shr.u64 	%rd784, %rd782, 35;
	xor.b64  	%rd2138, %rd783, %rd784;
	shl.b64 	%rd785, %rd2138, 3;
	add.s64 	%rd163, %rd92, %rd785;
	ld.global.u64 	%rd786, [%rd163];
	setp.ne.s64 	%p96, %rd786, 4294967295;
	@%p96 bra 	$L__BB0_167;
	atom.relaxed.global.cas.b64 	%rd787, [%rd163], 4294967295, %rd88;
	setp.eq.s64 	%p97, %rd787, 4294967295;
	@%p97 bra 	$L__BB0_294;
$L__BB0_167:
	@%p32 bra 	$L__BB0_171;
	shl.b64 	%rd788, %rd102, 30;
	and.b64  	%rd789, %rd788, 288230375077969920;
	xor.b64  	%rd790, %rd789, %rd102;
	shr.u64 	%rd791, %rd790, 28;
	xor.b64  	%rd792, %rd791, %rd790;
	mul.lo.s64 	%rd793, %rd792, 280500128220004769;
	and.b64  	%rd794, %rd793, 288230376151711743;
	shr.u64 	%rd795, %rd794, 43;
	xor.b64  	%rd796, %rd795, %rd794;
	shr.u64 	%rd797, %rd796, 12;
	xor.b64  	%rd798, %rd797, %rd796;
	shr.u64 	%rd799, %rd798, 26;
	xor.b64  	%rd800, %rd799, %rd798;
	mul.lo.s64 	%rd801, %rd800, 280788122285418593;
	and.b64  	%rd802, %rd801, 288230376151711743;
	shr.u64 	%rd803, %rd802, 31;
	xor.b64  	%rd804, %rd803, %rd802;
	cvt.u32.u64 	%r374, %rd804;
	and.b32  	%r375, %r374, 67108863;
	or.b32  	%r921, %r375, 738197504;
	shr.u64 	%rd2137, %rd804, 26;
	shl.b64 	%rd805, %rd2137, 2;
	add.s64 	%rd2136, %rd93, %rd805;
	ld.global.u32 	%r934, [%rd2136];
	setp.ne.s32 	%p99, %r934, -1;
	@%p99 bra 	$L__BB0_170;
	or.b32  	%r922, %r921, -2147483648;
	atom.relaxed.global.cas.b32 	%r934, [%rd2136], -1, %r922;
	setp.eq.s32 	%p100, %r934, -1;
	@%p100 bra 	$L__BB0_100;
$L__BB0_170:
	and.b32  	%r376, %r934, 2147483647;
	setp.eq.s32 	%p101, %r376, %r921;
	@%p101 bra 	$L__BB0_350;
	bra.uni 	$L__BB0_173;
$L__BB0_171:
	mov.b64 	{%r377, %r378}, %rd111;
	shf.l.wrap.b32 	%r379, %r377, %r378, 30;
	shf.l.wrap.b32 	%r380, %r378, %r377, 30;
	mov.b64 	%rd806, {%r380, %r379};
	xor.b64  	%rd807, %rd806, %rd111;
	mul.lo.s64 	%rd808, %rd807, -494735867629246463;
	shr.u64 	%rd809, %rd808, 43;
	xor.b64  	%rd810, %rd809, %rd808;
	shr.u64 	%rd811, %rd810, 12;
	xor.b64  	%rd812, %rd811, %rd810;
	shr.u64 	%rd813, %rd812, 26;
	xor.b64  	%rd814, %rd813, %rd812;
	mul.lo.s64 	%rd815, %rd814, -476304247442761727;
	shr.u64 	%rd2138, %rd815, 35;
	shl.b64 	%rd816, %rd2138, 3;
	add.s64 	%rd167, %rd92, %rd816;
	ld.global.u64 	%rd817, [%rd167];
	setp.ne.s64 	%p102, %rd817, 4294967295;
	@%p102 bra 	$L__BB0_173;
	atom.relaxed.global.cas.b64 	%rd818, [%rd167], 4294967295, %rd88;
	setp.eq.s64 	%p103, %rd818, 4294967295;
	@%p103 bra 	$L__BB0_294;
$L__BB0_173:
	@%p32 bra 	$L__BB0_177;
	shl.b64 	%rd819, %rd91, 19;
	and.b64  	%rd820, %rd819, 288230376151187456;
	xor.b64  	%rd821, %rd820, %rd91;
	shr.u64 	%rd822, %rd821, 39;
	xor.b64  	%rd823, %rd822, %rd821;
	shl.b64 	%rd824, %rd823, 41;
	and.b64  	%rd825, %rd824, 288228177128456192;
	xor.b64  	%rd826, %rd825, %rd823;
	shr.u64 	%rd827, %rd826, 17;
	xor.b64  	%rd828, %rd827, %rd826;
	mul.lo.s64 	%rd829, %rd828, 281055405630294177;
	and.b64  	%rd830, %rd829, 288230376151711743;
	shr.u64 	%rd831, %rd830, 39;
	shr.u64 	%rd832, %rd830, 24;
	xor.b64  	%rd833, %rd831, %rd832;
	xor.b64  	%rd834, %rd833, %rd830;
	shr.u64 	%rd835, %rd834, 21;
	xor.b64  	%rd836, %rd835, %rd834;
	mul.lo.s64 	%rd837, %rd836, 281304181919950017;
	and.b64  	%rd838, %rd837, 288230376151711743;
	shr.u64 	%rd839, %rd838, 25;
	xor.b64  	%rd840, %rd839, %rd838;
	cvt.u32.u64 	%r381, %rd840;
	and.b32  	%r382, %r381, 67108863;
	or.b32  	%r921, %r382, 805306368;
	shr.u64 	%rd2137, %rd840, 26;
	shl.b64 	%rd841, %rd2137, 2;
	add.s64 	%rd2136, %rd93, %rd841;
	ld.global.u32 	%r935, [%rd2136];
	setp.ne.s32 	%p105, %r935, -1;
	@%p105 bra 	$L__BB0_176;
	or.b32  	%r922, %r921, -2147483648;
	atom.relaxed.global.cas.b32 	%r935, [%rd2136], -1, %r922;
	setp.eq.s32 	%p106, %r935, -1;
	@%p106 bra 	$L__BB0_100;
$L__BB0_176:
	and.b32  	%r383, %r935, 2147483647;
	setp.eq.s32 	%p107, %r383, %r921;
	@%p107 bra 	$L__BB0_350;
	bra.uni 	$L__BB0_179;
$L__BB0_177:
	mov.b64 	{%r384, %r385}, %rd91;
	shf.l.wrap.b32 	%r386, %r384, %r385, 19;
	shf.l.wrap.b32 	%r387, %r385, %r384, 19;
	mov.b64 	%rd842, {%r387, %r386};
	xor.b64  	%rd843, %rd842, %rd91;
	mov.b64 	{%r388, %r389}, %rd843;
	shf.l.wrap.b32 	%r390, %r389, %r388, 9;
	shf.l.wrap.b32 	%r391, %r388, %r389, 9;
	mov.b64 	%rd844, {%r391, %r390};
	xor.b64  	%rd845, %rd844, %rd843;
	mul.lo.s64 	%rd846, %rd845, -459198113370724351;
	shr.u64 	%rd847, %rd846, 24;
	xor.b64  	%rd848, %rd847, %rd846;
	shr.u64 	%rd849, %rd848, 39;
	xor.b64  	%rd850, %rd849, %rd848;
	shr.u64 	%rd851, %rd850, 21;
	xor.b64  	%rd852, %rd851, %rd850;
	mul.lo.s64 	%rd853, %rd852, -443276430832750591;
	shr.u64 	%rd854, %rd853, 60;
	shr.u64 	%rd855, %rd853, 35;
	xor.b64  	%rd2138, %rd854, %rd855;
	shl.b64 	%rd856, %rd2138, 3;
	add.s64 	%rd171, %rd92, %rd856;
	ld.global.u64 	%rd857, [%rd171];
	setp.ne.s64 	%p108, %rd857, 4294967295;
	@%p108 bra 	$L__BB0_179;
	atom.relaxed.global.cas.b64 	%rd858, [%rd171], 4294967295, %rd88;
	setp.eq.s64 	%p109, %rd858, 4294967295;
	@%p109 bra 	$L__BB0_294;
$L__BB0_179:
	@%p32 bra 	$L__BB0_183;
	shl.b64 	%rd859, %rd97, 15;
	and.b64  	%rd860, %rd859, 288230376151678976;
	xor.b64  	%rd861, %rd860, %rd97;
	shr.u64 	%rd862, %rd861, 43;
	xor.b64  	%rd863, %rd862, %rd861;
	mul.lo.s64 	%rd864, %rd863, 281536252838009313;
	and.b64  	%rd865, %rd864, 288230376151711743;
	shr.u64 	%rd866, %rd865, 40;
	shr.u64 	%rd867, %rd865, 32;
	xor.b64  	%rd868, %rd866, %rd867;
	xor.b64  	%rd869, %rd868, %rd865;
	shr.u64 	%rd870, %rd869, 24;
	xor.b64  	%rd871, %rd870, %rd869;
	mul.lo.s64 	%rd872, %rd871, 281753274706402561;
	and.b64  	%rd873, %rd872, 288230376151711743;
	shr.u64 	%rd874, %rd873, 27;
	xor.b64  	%rd875, %rd874, %rd873;
	cvt.u32.u64 	%r392, %rd875;
	and.b32  	%r393, %r392, 67108863;
	or.b32  	%r921, %r393, 872415232;
	shr.u64 	%rd2137, %rd875, 26;
	shl.b64 	%rd876, %rd2137, 2;
	add.s64 	%rd2136, %rd93, %rd876;
	ld.global.u32 	%r936, [%rd2136];
	setp.ne.s32 	%p111, %r936, -1;
	@%p111 bra 	$L__BB0_182;
	or.b32  	%r922, %r921, -2147483648;
	atom.relaxed.global.cas.b32 	%r936, [%rd2136], -1, %r922;
	setp.eq.s32 	%p112, %r936, -1;
	@%p112 bra 	$L__BB0_100;
$L__BB0_182:
	and.b32  	%r394, %r936, 2147483647;
	setp.eq.s32 	%p113, %r394, %r921;
	@%p113 bra 	$L__BB0_350;
	bra.uni 	$L__BB0_185;
$L__BB0_183:
	mov.b64 	{%r395, %r396}, %rd106;
	shf.l.wrap.b32 	%r397, %r395, %r396, 15;
	shf.l.wrap.b32 	%r398, %r396, %r395, 15;
	mov.b64 	%rd877, {%r398, %r397};
	xor.b64  	%rd878, %rd877, %rd106;
	mul.lo.s64 	%rd879, %rd878, -428423892076955647;
	shr.u64 	%rd880, %rd879, 40;
	shr.u64 	%rd881, %rd879, 32;
	xor.b64  	%rd882, %rd880, %rd881;
	xor.b64  	%rd883, %rd882, %rd879;
	shr.u64 	%rd884, %rd883, 24;
	xor.b64  	%rd885, %rd884, %rd883;
	mul.lo.s64 	%rd886, %rd885, -414534492499787775;
	shr.u64 	%rd887, %rd886, 62;
	shr.u64 	%rd888, %rd886, 35;
	xor.b64  	%rd2138, %rd887, %rd888;
	shl.b64 	%rd889, %rd2138, 3;
	add.s64 	%rd175, %rd92, %rd889;
	ld.global.u64 	%rd890, [%rd175];
	setp.ne.s64 	%p114, %rd890, 4294967295;
	@%p114 bra 	$L__BB0_185;
	atom.relaxed.global.cas.b64 	%rd891, [%rd175], 4294967295, %rd88;
	setp.eq.s64 	%p115, %rd891, 4294967295;
	@%p115 bra 	$L__BB0_294;
$L__BB0_185:
	@%p32 bra 	$L__BB0_189;
	shl.b64 	%rd892, %rd91, 43;
	and.b64  	%rd893, %rd892, 288221580058689536;
	xor.b64  	%rd894, %rd893, %rd91;
	shr.u64 	%rd895, %rd894, 15;
	xor.b64  	%rd896, %rd895, %rd894;
	shl.b64 	%rd897, %rd896, 32;
	and.b64  	%rd898, %rd897, 288230371856744448;
	xor.b64  	%rd899, %rd898, %rd896;
	shr.u64 	%rd900, %rd899, 26;
	xor.b64  	%rd901, %rd900, %rd899;
	mul.lo.s64 	%rd902, %rd901, 281956689498154913;
	and.b64  	%rd903, %rd902, 288230376151711743;
	shr.u64 	%rd904, %rd903, 46;
	shr.u64 	%rd905, %rd903, 31;
	xor.b64  	%rd906, %rd904, %rd905;
	shr.u64 	%rd907, %rd903, 28;
	xor.b64  	%rd908, %rd906, %rd907;
	xor.b64  	%rd909, %rd908, %rd902;
	mul.lo.s64 	%rd910, %rd909, 282147721590778113;
	and.b64  	%rd911, %rd910, 288230376151711743;
	shr.u64 	%rd912, %rd911, 26;
	xor.b64  	%rd913, %rd912, %rd911;
	cvt.u32.u64 	%r399, %rd913;
	and.b32  	%r400, %r399, 67108863;
	or.b32  	%r921, %r400, 939524096;
	shr.u64 	%rd2137, %rd913, 26;
	shl.b64 	%rd914, %rd2137, 2;
	add.s64 	%rd2136, %rd93, %rd914;
	ld.global.u32 	%r937, [%rd2136];
	setp.ne.s32 	%p117, %r937, -1;
	@%p117 bra 	$L__BB0_188;
	or.b32  	%r922, %r921, -2147483648;
	atom.relaxed.global.cas.b32 	%r937, [%rd2136], -1, %r922;
	setp.eq.s32 	%p118, %r937, -1;
	@%p118 bra 	$L__BB0_100;
$L__BB0_188:
	and.b32  	%r401, %r937, 2147483647;
	setp.eq.s32 	%p119, %r401, %r921;
	@%p119 bra 	$L__BB0_350;
	bra.uni 	$L__BB0_191;
$L__BB0_189:
	mov.b64 	{%r402, %r403}, %rd91;
	shf.l.wrap.b32 	%r404, %r403, %r402, 11;
	shf.l.wrap.b32 	%r405, %r402, %r403, 11;
	mov.b64 	%rd915, {%r405, %r404};
	xor.b64  	%rd916, %rd915, %rd91;
	mov.b64 	{%r406, %r407}, %rd916;
	mov.b64 	%rd917, {%r407, %r406};
	xor.b64  	%rd918, %rd917, %rd916;
	mul.lo.s64 	%rd919, %rd918, -401515945827637247;
	shr.u64 	%rd920, %rd919, 46;
	shr.u64 	%rd921, %rd919, 31;
	xor.b64  	%rd922, %rd920, %rd921;
	xor.b64  	%rd923, %rd922, %rd919;
	shr.u64 	%rd924, %rd923, 28;
	xor.b64  	%rd925, %rd924, %rd923;
	mul.lo.s64 	%rd926, %rd925, -389289891899752447;
	shr.u64 	%rd927, %rd926, 61;
	shr.u64 	%rd928, %rd926, 35;
	xor.b64  	%rd2138, %rd927, %rd928;
	shl.b64 	%rd929, %rd2138, 3;
	add.s64 	%rd179, %rd92, %rd929;
	ld.global.u64 	%rd930, [%rd179];
	setp.ne.s64 	%p120, %rd930, 4294967295;
	@%p120 bra 	$L__BB0_191;
	atom.relaxed.global.cas.b64 	%rd931, [%rd179], 4294967295, %rd88;
	setp.eq.s64 	%p121, %rd931, 4294967295;
	@%p121 bra 	$L__BB0_294;
$L__BB0_191:
	@%p32 bra 	$L__BB0_195;
	shl.b64 	%rd932, %rd104, 42;
	and.b64  	%rd933, %rd932, 288225978105200640;
	xor.b64  	%rd934, %rd933, %rd104;
	shr.u64 	%rd935, %rd934, 16;
	xor.b64  	%rd936, %rd935, %rd934;
	mul.lo.s64 	%rd937, %rd936, 282327440901931361;
	and.b64  	%rd938, %rd937, 288230376151711743;
	shr.u64 	%rd939, %rd938, 44;
	shr.u64 	%rd940, %rd938, 25;
	xor.b64  	%rd941, %rd939, %rd940;
	xor.b64  	%rd942, %rd941, %rd938;
	shr.u64 	%rd943, %rd942, 29;
	xor.b64  	%rd944, %rd943, %rd942;
	mul.lo.s64 	%rd945, %rd944, 282496859889697761;
	and.b64  	%rd946, %rd945, 288230376151711743;
	shr.u64 	%rd947, %rd946, 28;
	xor.b64  	%rd948, %rd947, %rd946;
	cvt.u32.u64 	%r408, %rd948;
	and.b32  	%r409, %r408, 67108863;
	or.b32  	%r921, %r409, 1006632960;
	shr.u64 	%rd2137, %rd948, 26;
	shl.b64 	%rd949, %rd2137, 2;
	add.s64 	%rd2136, %rd93, %rd949;
	ld.global.u32 	%r938, [%rd2136];
	setp.ne.s32 	%p123, %r938, -1;
	@%p123 bra 	$L__BB0_194;
	or.b32  	%r922, %r921, -2147483648;
	atom.relaxed.global.cas.b32 	%r938, [%rd2136], -1, %r922;
	setp.eq.s32 	%p124, %r938, -1;
	@%p124 bra 	$L__BB0_100;
$L__BB0_194:
	and.b32  	%r410, %r938, 2147483647;
	setp.eq.s32 	%p125, %r410, %r921;
	@%p125 bra 	$L__BB0_350;
	bra.uni 	$L__BB0_197;
$L__BB0_195:
	mov.b64 	{%r411, %r412}, %rd113;
	shf.l.wrap.b32 	%r413, %r412, %r411, 10;
	shf.l.wrap.b32 	%r414, %r411, %r412, 10;
	mov.b64 	%rd950, {%r414, %r413};
	xor.b64  	%rd951, %rd950, %rd113;
	mul.lo.s64 	%rd952, %rd951, -377787855985944575;
	shr.u64 	%rd953, %rd952, 44;
	shr.u64 	%rd954, %rd952, 25;
	xor.b64  	%rd955, %rd953, %rd954;
	xor.b64  	%rd956, %rd955, %rd952;
	shr.u64 	%rd957, %rd956, 29;
	xor.b64  	%rd958, %rd957, %rd956;
	mul.lo.s64 	%rd959, %rd958, -366945040768894975;
	shr.u64 	%rd960, %rd959, 63;
	shr.u64 	%rd961, %rd959, 35;
	xor.b64  	%rd2138, %rd960, %rd961;
	shl.b64 	%rd962, %rd2138, 3;
	add.s64 	%rd183, %rd92, %rd962;
	ld.global.u64 	%rd963, [%rd183];
	setp.ne.s64 	%p126, %rd963, 4294967295;
	@%p126 bra 	$L__BB0_197;
	atom.relaxed.global.cas.b64 	%rd964, [%rd183], 4294967295, %rd88;
	setp.eq.s64 	%p127, %rd964, 4294967295;
	@%p127 bra 	$L__BB0_294;
$L__BB0_197:
	@%p32 bra 	$L__BB0_201;
	shl.b64 	%rd965, %rd104, 49;
	and.b64  	%rd966, %rd965, 287667426198290432;
	xor.b64  	%rd967, %rd966, %rd104;
	shr.u64 	%rd968, %rd967, 9;
	xor.b64  	%rd969, %rd968, %rd967;
	mul.lo.s64 	%rd970, %rd969, 282656800181208193;
	and.b64  	%rd971, %rd970, 288230376151711743;
	shr.u64 	%rd972, %rd971, 20;
	xor.b64  	%rd973, %rd972, %rd971;
	shr.u64 	%rd974, %rd971, 44;
	shr.u64 	%rd975, %rd973, 29;
	xor.b64  	%rd976, %rd974, %rd975;
	xor.b64  	%rd977, %rd976, %rd973;
	mul.lo.s64 	%rd978, %rd977, 282808089278945825;
	and.b64  	%rd979, %rd978, 288230376151711743;
	shr.u64 	%rd980, %rd979, 35;
	cvt.u32.u64 	%r415, %rd978;
	cvt.u32.u64 	%r416, %rd980;
	xor.b32  	%r417, %r416, %r415;
	and.b32  	%r418, %r417, 67108863;
	or.b32  	%r921, %r418, 1073741824;
	shr.u64 	%rd2137, %rd979, 26;
	shl.b64 	%rd981, %rd2137, 2;
	add.s64 	%rd2136, %rd93, %rd981;
	ld.global.u32 	%r939, [%rd2136];
	setp.ne.s32 	%p129, %r939, -1;
	@%p129 bra 	$L__BB0_200;
	or.b32  	%r922, %r921, -2147483648;
	atom.relaxed.global.cas.b32 	%r939, [%rd2136], -1, %r922;
	setp.eq.s32 	%p130, %r939, -1;
	@%p130 bra 	$L__BB0_100;
$L__BB0_200:
	and.b32  	%r419, %r939, 2147483647;
	setp.eq.s32 	%p131, %r419, %r921;
	@%p131 bra 	$L__BB0_350;
	bra.uni 	$L__BB0_203;
$L__BB0_201:
	mov.b64 	{%r420, %r421}, %rd113;
	shf.l.wrap.b32 	%r422, %r421, %r420, 17;
	shf.l.wrap.b32 	%r423, %r420, %r421, 17;
	mov.b64 	%rd982, {%r423, %r422};
	xor.b64  	%rd983, %rd982, %rd113;
	mul.lo.s64 	%rd984, %rd983, -356708862112227327;
	shr.u64 	%rd985, %rd984, 20;
	xor.b64  	%rd986, %rd985, %rd984;
	shr.u64 	%rd987, %rd984, 44;
	shr.u64 	%rd988, %rd986, 29;
	xor.b64  	%rd989, %rd987, %rd988;
	xor.b64  	%rd990, %rd989, %rd986;
	mul.lo.s64 	%rd991, %rd990, -347026359857018879;
	shr.u64 	%rd2138, %rd991, 35;
	shl.b64 	%rd992, %rd2138, 3;
	add.s64 	%rd187, %rd92, %rd992;
	ld.global.u64 	%rd993, [%rd187];
	setp.ne.s64 	%p132, %rd993, 4294967295;
	@%p132 bra 	$L__BB0_203;
	atom.relaxed.global.cas.b64 	%rd994, [%rd187], 4294967295, %rd88;
	setp.eq.s64 	%p133, %rd994, 4294967295;
	@%p133 bra 	$L__BB0_294;
$L__BB0_203:
	shl.b64 	%rd188, %rd91, 45;
	setp.eq.s64 	%p134, %rd284, 0;
	@%p134 bra 	$L__BB0_207;
	and.b64  	%rd995, %rd188, 288195191779622912;
	xor.b64  	%rd996, %rd995, %rd91;
	shr.u64 	%rd997, %rd996, 13;
	xor.b64  	%rd998, %rd997, %rd996;
	shl.b64 	%rd999, %rd998, 29;
	and.b64  	%rd1000, %rd999, 288230375614840832;
	xor.b64  	%rd1001, %rd1000, %rd998;
	shr.u64 	%rd1002, %rd1001, 29;
	xor.b64  	%rd1003, %rd1002, %rd1001;
	mul.lo.s64 	%rd1004, %rd1003, 282951361354483777;
	and.b64  	%rd1005, %rd1004, 288230376151711743;
	shr.u64 	%rd1006, %rd1005, 44;
	shr.u64 	%rd1007, %rd1005, 15;
	xor.b64  	%rd1008, %rd1006, %rd1007;
	xor.b64  	%rd1009, %rd1008, %rd1005;
	shr.u64 	%rd1010, %rd1009, 33;
	xor.b64  	%rd1011, %rd1010, %rd1009;
	mul.lo.s64 	%rd1012, %rd1011, 283087254675354433;
	and.b64  	%rd1013, %rd1012, 288230376151711743;
	shr.u64 	%rd1014, %rd1013, 41;
	cvt.u32.u64 	%r424, %rd1012;
	cvt.u32.u64 	%r425, %rd1014;
	xor.b32  	%r426, %r425, %r424;
	and.b32  	%r427, %r426, 67108863;
	or.b32  	%r921, %r427, 1140850688;
	shr.u64 	%rd2137, %rd1013, 26;
	shl.b64 	%rd1015, %rd2137, 2;
	add.s64 	%rd2136, %rd93, %rd1015;
	ld.global.u32 	%r940, [%rd2136];
	setp.ne.s32 	%p135, %r940, -1;
	@%p135 bra 	$L__BB0_206;
	or.b32  	%r922, %r921, -2147483648;
	atom.relaxed.global.cas.b32 	%r940, [%rd2136], -1, %r922;
	setp.eq.s32 	%p136, %r940, -1;
	@%p136 bra 	$L__BB0_100;
$L__BB0_206:
	and.b32  	%r428, %r940, 2147483647;
	setp.eq.s32 	%p137, %r428, %r921;
	@%p137 bra 	$L__BB0_350;
	bra.uni 	$L__BB0_209;
$L__BB0_207:
	shr.u64 	%rd1016, %rd91, 19;
	xor.b64  	%rd1017, %rd1016, %rd188;
	xor.b64  	%rd1018, %rd1017, %rd91;
	mov.b64 	{%r429, %r430}, %rd1018;
	shf.l.wrap.b32 	%r431, %r429, %r430, 29;
	shf.l.wrap.b32 	%r432, %r430, %r429, 29;
	mov.b64 	%rd1019, {%r432, %r431};
	xor.b64  	%rd1020, %rd1019, %rd1018;
	mul.lo.s64 	%rd1021, %rd1020, -337856947022589951;
	shr.u64 	%rd1022, %rd1021, 15;
	xor.b64  	%rd1023, %rd1022, %rd1021;
	shr.u64 	%rd1024, %rd1023, 33;
	shr.u64 	%rd1025, %rd1023, 44;
	xor.b64  	%rd1026, %rd1024, %rd1025;
	xor.b64  	%rd1027, %rd1026, %rd1023;
	mul.lo.s64 	%rd1028, %rd1027, -329159774486867967;
	shr.u64 	%rd2138, %rd1028, 35;
	shl.b64 	%rd1029, %rd2138, 3;
	add.s64 	%rd192, %rd92, %rd1029;
	ld.global.u64 	%rd1030, [%rd192];
	setp.ne.s64 	%p138, %rd1030, 4294967295;
	@%p138 bra 	$L__BB0_209;
	atom.relaxed.global.cas.b64 	%rd1031, [%rd192], 4294967295, %rd88;
	setp.eq.s64 	%p139, %rd1031, 4294967295;
	@%p139 bra 	$L__BB0_294;
$L__BB0_209:
	setp.eq.s64 	%p140, %rd284, 0;
	@%p140 bra 	$L__BB0_213;
	shl.b64 	%rd1032, %rd101, 36;
	and.b64  	%rd1033, %rd1032, 288230307432235008;
	xor.b64  	%rd1034, %rd1033, %rd101;
	shr.u64 	%rd1035, %rd1034, 22;
	xor.b64  	%rd1036, %rd1035, %rd1034;
	mul.lo.s64 	%rd1037, %rd1036, 283216344908540961;
	and.b64  	%rd1038, %rd1037, 288230376151711743;
	shr.u64 	%rd1039, %rd1038, 41;
	shr.u64 	%rd1040, %rd1038, 21;
	xor.b64  	%rd1041, %rd1039, %rd1040;
	xor.b64  	%rd1042, %rd1041, %rd1038;
	shr.u64 	%rd1043, %rd1042, 13;
	xor.b64  	%rd1044, %rd1043, %rd1042;
	mul.lo.s64 	%rd1045, %rd1044, 283339111309329473;
	and.b64  	%rd1046, %rd1045, 288230376151711743;
	shr.u64 	%rd1047, %rd1046, 34;
	cvt.u32.u64 	%r433, %rd1045;
	cvt.u32.u64 	%r434, %rd1047;
	xor.b32  	%r435, %r434, %r433;
	and.b32  	%r436, %r435, 67108863;
	or.b32  	%r921, %r436, 1207959552;
	shr.u64 	%rd2137, %rd1046, 26;
	shl.b64 	%rd1048, %rd2137, 2;
	add.s64 	%rd2136, %rd93, %rd1048;
	ld.global.u32 	%r941, [%rd2136];
	setp.ne.s32 	%p141, %r941, -1;
	@%p141 bra 	$L__BB0_212;
	or.b32  	%r922, %r921, -2147483648;
	atom.relaxed.global.cas.b32 	%r941, [%rd2136], -1, %r922;
	setp.eq.s32 	%p142, %r941, -1;
	@%p142 bra 	$L__BB0_100;
$L__BB0_212:
	and.b32  	%r437, %r941, 2147483647;
	setp.eq.s32 	%p143, %r437, %r921;
	@%p143 bra 	$L__BB0_350;
	bra.uni 	$L__BB0_215;
$L__BB0_213:
	mov.b64 	{%r438, %r439}, %rd110;
	shf.l.wrap.b32 	%r440, %r439, %r438, 4;
	shf.l.wrap.b32 	%r441, %r438, %r439, 4;
	mov.b64 	%rd1049, {%r441, %r440};
	xor.b64  	%rd1050, %rd1049, %rd110;
	mul.lo.s64 	%rd1051, %rd1050, -320897999562930175;
	shr.u64 	%rd1052, %rd1051, 21;
	xor.b64  	%rd1053, %rd1052, %rd1051;
	shr.u64 	%rd1054, %rd1053, 41;
	xor.b64  	%rd1055, %rd1054, %rd1053;
	shr.u64 	%rd1056, %rd1055, 13;
	xor.b64  	%rd1057, %rd1056, %rd1055;
	mul.lo.s64 	%rd1058, %rd1057, -313040949912465407;
	shr.u64 	%rd2138, %rd1058, 35;
	shl.b64 	%rd1059, %rd2138, 3;
	add.s64 	%rd196, %rd92, %rd1059;
	ld.global.u64 	%rd1060, [%rd196];
	setp.ne.s64 	%p144, %rd1060, 4294967295;
	@%p144 bra 	$L__BB0_215;
	atom.relaxed.global.cas.b64 	%rd1061, [%rd196], 4294967295, %rd88;
	setp.eq.s64 	%p145, %rd1061, 4294967295;
	@%p145 bra 	$L__BB0_294;
$L__BB0_215:
	setp.eq.s64 	%p146, %rd284, 0;
	@%p146 bra 	$L__BB0_219;
	shl.b64 	%rd1062, %rd103, 8;
	and.b64  	%rd1063, %rd1062, 288230376151711488;
	xor.b64  	%rd1064, %rd1063, %rd103;
	shr.u64 	%rd1065, %rd1064, 50;
	xor.b64  	%rd1066, %rd1065, %rd1064;
	mul.lo.s64 	%rd1067, %rd1066, 283456002505686561;
	and.b64  	%rd1068, %rd1067, 288230376151711743;
	shr.u64 	%rd1069, %rd1068, 11;
	shr.u64 	%rd1070, %rd1068, 49;
	xor.b64  	%rd1071, %rd1069, %rd1070;
	xor.b64  	%rd1072, %rd1071, %rd1068;
	shr.u64 	%rd1073, %rd1072, 34;
	xor.b64  	%rd1074, %rd1073, %rd1072;
	mul.lo.s64 	%rd1075, %rd1074, 283567436160779521;
	and.b64  	%rd1076, %rd1075, 288230376151711743;
	shr.u64 	%rd1077, %rd1076, 15;
	xor.b64  	%rd1078, %rd1077, %rd1076;
	cvt.u32.u64 	%r442, %rd1078;
	and.b32  	%r443, %r442, 67108863;
	or.b32  	%r921, %r443, 1275068416;
	shr.u64 	%rd2137, %rd1078, 26;
	shl.b64 	%rd1079, %rd2137, 2;
	add.s64 	%rd2136, %rd93, %rd1079;
	ld.global.u32 	%r942, [%rd2136];
	setp.ne.s32 	%p147, %r942, -1;
	@%p147 bra 	$L__BB0_218;
	or.b32  	%r922, %r921, -2147483648;
	atom.relaxed.global.cas.b32 	%r942, [%rd2136], -1, %r922;
	setp.eq.s32 	%p148, %r942, -1;
	@%p148 bra 	$L__BB0_100;
$L__BB0_218:
	and.b32  	%r444, %r942, 2147483647;
	setp.eq.s32 	%p149, %r444, %r921;
	@%p149 bra 	$L__BB0_350;
	bra.uni 	$L__BB0_221;
$L__BB0_219:
	mov.b64 	{%r445, %r446}, %rd112;
	shf.l.wrap.b32 	%r447, %r445, %r446, 8;
	shf.l.wrap.b32 	%r448, %r446, %r445, 8;
	mov.b64 	%rd1080, {%r448, %r447};
	xor.b64  	%rd1081, %rd1080, %rd112;
	mul.lo.s64 	%rd1082, %rd1081, -305559913345611775;
	shr.u64 	%rd1083, %rd1082, 49;
	xor.b64  	%rd1084, %rd1083, %rd1082;
	shr.u64 	%rd1085, %rd1084, 11;
	xor.b64  	%rd1086, %rd1085, %rd1084;
	shr.u64 	%rd1087, %rd1086, 34;
	xor.b64  	%rd1088, %rd1087, %rd1086;
	mul.lo.s64 	%rd1089, %rd1088, -298428159419662335;
	shr.u64 	%rd1090, %rd1089, 50;
	shr.u64 	%rd1091, %rd1089, 35;
	xor.b64  	%rd2138, %rd1090, %rd1091;
	shl.b64 	%rd1092, %rd2138, 3;
	add.s64 	%rd200, %rd92, %rd1092;
	ld.global.u64 	%rd1093, [%rd200];
	setp.ne.s64 	%p150, %rd1093, 4294967295;
	@%p150 bra 	$L__BB0_221;
	atom.relaxed.global.cas.b64 	%rd1094, [%rd200], 4294967295, %rd88;
	setp.eq.s64 	%p151, %rd1094, 4294967295;
	@%p151 bra 	$L__BB0_294;
$L__BB0_221:
	setp.eq.s64 	%p152, %rd284, 0;
	@%p152 bra 	$L__BB0_225;
	shl.b64 	%rd1095, %rd91, 29;
	and.b64  	%rd1096, %rd1095, 288230375614840832;
	xor.b64  	%rd1097, %rd1096, %rd91;
	shr.u64 	%rd1098, %rd1097, 29;
	xor.b64  	%rd1099, %rd1098, %rd1097;
	shl.b64 	%rd1100, %rd1099, 50;
	and.b64  	%rd1101, %rd1100, 287104476244869120;
	xor.b64  	%rd1102, %rd1101, %rd1099;
	shr.u64 	%rd1103, %rd1102, 8;
	xor.b64  	%rd1104, %rd1103, %rd1102;
	mul.lo.s64 	%rd1105, %rd1104, 283673798668558849;
	and.b64  	%rd1106, %rd1105, 288230376151711743;
	shr.u64 	%rd1107, %rd1106, 39;
	shr.u64 	%rd1108, %rd1106, 43;
	xor.b64  	%rd1109, %rd1107, %rd1108;
	shr.u64 	%rd1110, %rd1106, 49;
	xor.b64  	%rd1111, %rd1109, %rd1110;
	xor.b64  	%rd1112, %rd1111, %rd1105;
	mul.lo.s64 	%rd1113, %rd1112, 283775378267652545;
	and.b64  	%rd1114, %rd1113, 288230376151711743;
	shr.u64 	%rd1115, %rd1114, 24;
	xor.b64  	%rd1116, %rd1115, %rd1114;
	cvt.u32.u64 	%r449, %rd1116;
	and.b32  	%r450, %r449, 67108863;
	or.b32  	%r921, %r450, 1342177280;
	shr.u64 	%rd2137, %rd1116, 26;
	shl.b64 	%rd1117, %rd2137, 2;
	add.s64 	%rd2136, %rd93, %rd1117;
	ld.global.u32 	%r943, [%rd2136];
	setp.ne.s32 	%p153, %r943, -1;
	@%p153 bra 	$L__BB0_224;
	or.b32  	%r922, %r921, -2147483648;
	atom.relaxed.global.cas.b32 	%r943, [%rd2136], -1, %r922;
	setp.eq.s32 	%p154, %r943, -1;
	@%p154 bra 	$L__BB0_100;
$L__BB0_224:
	and.b32  	%r451, %r943, 2147483647;
	setp.eq.s32 	%p155, %r451, %r921;
	@%p155 bra 	$L__BB0_350;
	bra.uni 	$L__BB0_227;
$L__BB0_225:
	mov.b64 	{%r452, %r453}, %rd91;
	shf.l.wrap.b32 	%r454, %r452, %r453, 29;
	shf.l.wrap.b32 	%r455, %r453, %r452, 29;
	mov.b64 	%rd1118, {%r455, %r454};
	xor.b64  	%rd1119, %rd1118, %rd91;
	mov.b64 	{%r456, %r457}, %rd1119;
	shf.l.wrap.b32 	%r458, %r457, %r456, 18;
	shf.l.wrap.b32 	%r459, %r456, %r457, 18;
	mov.b64 	%rd1120, {%r459, %r458};
	xor.b64  	%rd1121, %rd1120, %rd1119;
	mul.lo.s64 	%rd1122, %rd1121, -291620958921785343;
	shr.u64 	%rd1123, %rd1122, 39;
	shr.u64 	%rd1124, %rd1122, 43;
	xor.b64  	%rd1125, %rd1123, %rd1124;
	shr.u64 	%rd1126, %rd1122, 49;
	xor.b64  	%rd1127, %rd1125, %rd1126;
	xor.b64  	%rd1128, %rd1127, %rd1122;
	mul.lo.s64 	%rd1129, %rd1128, -285119864579788799;
	shr.u64 	%rd1130, %rd1129, 59;
	shr.u64 	%rd1131, %rd1129, 35;
	xor.b64  	%rd2138, %rd1130, %rd1131;
	shl.b64 	%rd1132, %rd2138, 3;
	add.s64 	%rd204, %rd92, %rd1132;
	ld.global.u64 	%rd1133, [%rd204];
	setp.ne.s64 	%p156, %rd1133, 4294967295;
	@%p156 bra 	$L__BB0_227;
	atom.relaxed.global.cas.b64 	%rd1134, [%rd204], 4294967295, %rd88;
	setp.eq.s64 	%p157, %rd1134, 4294967295;
	@%p157 bra 	$L__BB0_294;
$L__BB0_227:
	shl.b64 	%rd205, %rd91, 38;
	setp.eq.s64 	%p158, %rd284, 0;
	@%p158 bra 	$L__BB0_231;
	and.b64  	%rd1135, %rd205, 288230101273804800;
	xor.b64  	%rd1136, %rd1135, %rd91;
	shr.u64 	%rd1137, %rd1136, 20;
	xor.b64  	%rd1138, %rd1137, %rd1136;
	shl.b64 	%rd1139, %rd1138, 31;
	and.b64  	%rd1140, %rd1139, 288230374004228096;
	xor.b64  	%rd1141, %rd1140, %rd1138;
	shr.u64 	%rd1142, %rd1141, 27;
	xor.b64  	%rd1143, %rd1142, %rd1141;
	mul.lo.s64 	%rd1144, %rd1143, 283872564537334273;
	and.b64  	%rd1145, %rd1144, 288230376151711743;
	shr.u64 	%rd1146, %rd1145, 34;
	shr.u64 	%rd1147, %rd1145, 50;
	xor.b64  	%rd1148, %rd1146, %rd1147;
	shr.u64 	%rd1149, %rd1145, 48;
	xor.b64  	%rd1150, %rd1148, %rd1149;
	xor.b64  	%rd1151, %rd1150, %rd1144;
	mul.lo.s64 	%rd1152, %rd1151, 283965581826832641;
	and.b64  	%rd1153, %rd1152, 288230376151711743;
	shr.u64 	%rd1154, %rd1153, 44;
	cvt.u32.u64 	%r460, %rd1152;
	cvt.u32.u64 	%r461, %rd1154;
	xor.b32  	%r462, %r461, %r460;
	and.b32  	%r463, %r462, 67108863;
	or.b32  	%r921, %r463, 1409286144;
	shr.u64 	%rd2137, %rd1153, 26;
	shl.b64 	%rd1155, %rd2137, 2;
	add.s64 	%rd2136, %rd93, %rd1155;
	ld.global.u32 	%r944, [%rd2136];
	setp.ne.s32 	%p159, %r944, -1;
	@%p159 bra 	$L__BB0_230;
	or.b32  	%r922, %r921, -2147483648;
	atom.relaxed.global.cas.b32 	%r944, [%rd2136], -1, %r922;
	setp.eq.s32 	%p160, %r944, -1;
	@%p160 bra 	$L__BB0_100;
$L__BB0_230:
	and.b32  	%r464, %r944, 2147483647;
	setp.eq.s32 	%p161, %r464, %r921;
	@%p161 bra 	$L__BB0_350;
	bra.uni 	$L__BB0_233;
$L__BB0_231:
	shr.u64 	%rd1156, %rd91, 26;
	xor.b64  	%rd1157, %rd1156, %rd205;
	xor.b64  	%rd1158, %rd1157, %rd91;
	mov.b64 	{%r465, %r466}, %rd1158;
	shf.l.wrap.b32 	%r467, %r465, %r466, 31;
	shf.l.wrap.b32 	%r468, %r466, %r465, 31;
	mov.b64 	%rd1159, {%r468, %r467};
	xor.b64  	%rd1160, %rd1159, %rd1158;
	mul.lo.s64 	%rd1161, %rd1160, -278899943320158207;
	shr.u64 	%rd1162, %rd1161, 34;
	shr.u64 	%rd1163, %rd1161, 50;
	xor.b64  	%rd1164, %rd1162, %rd1163;
	shr.u64 	%rd1165, %rd1161, 48;
	xor.b64  	%rd1166, %rd1164, %rd1165;
	xor.b64  	%rd1167, %rd1166, %rd1161;
	mul.lo.s64 	%rd1168, %rd1167, -272946836792262655;
	shr.u64 	%rd2138, %rd1168, 35;
	shl.b64 	%rd1169, %rd2138, 3;
	add.s64 	%rd209, %rd92, %rd1169;
	ld.global.u64 	%rd1170, [%rd209];
	setp.ne.s64 	%p162, %rd1170, 4294967295;
	@%p162 bra 	$L__BB0_233;
	atom.relaxed.global.cas.b64 	%rd1171, [%rd209], 4294967295, %rd88;
	setp.eq.s64 	%p163, %rd1171, 4294967295;
	@%p163 bra 	$L__BB0_294;
$L__BB0_233:
	setp.eq.s64 	%p164, %rd284, 0;
	@%p164 bra 	$L__BB0_237;
	shl.b64 	%rd1172, %rd102, 49;
	and.b64  	%rd1173, %rd1172, 287667426198290432;
	xor.b64  	%rd1174, %rd1173, %rd102;
	shr.u64 	%rd1175, %rd1174, 9;
	xor.b64  	%rd1176, %rd1175, %rd1174;
	mul.lo.s64 	%rd1177, %rd1176, 284054722215412481;
	and.b64  	%rd1178, %rd1177, 288230376151711743;
	shr.u64 	%rd1179, %rd1178, 11;
	xor.b64  	%rd1180, %rd1179, %rd1178;
	shr.u64 	%rd1181, %rd1180, 23;
	xor.b64  	%rd1182, %rd1181, %rd1180;
	shr.u64 	%rd1183, %rd1182, 11;
	xor.b64  	%rd1184, %rd1183, %rd1182;
	mul.lo.s64 	%rd1185, %rd1184, 284140212082817761;
	and.b64  	%rd1186, %rd1185, 288230376151711743;
	shr.u64 	%rd1187, %rd1186, 8;
	xor.b64  	%rd1188, %rd1187, %rd1186;
	cvt.u32.u64 	%r469, %rd1188;
	and.b32  	%r470, %r469, 67108863;
	or.b32  	%r921, %r470, 1476395008;
	shr.u64 	%rd2137, %rd1188, 26;
	shl.b64 	%rd1189, %rd2137, 2;
	add.s64 	%rd2136, %rd93, %rd1189;
	ld.global.u32 	%r945, [%rd2136];
	setp.ne.s32 	%p165, %r945, -1;
	@%p165 bra 	$L__BB0_236;
	or.b32  	%r922, %r921, -2147483648;
	atom.relaxed.global.cas.b32 	%r945, [%rd2136], -1, %r922;
	setp.eq.s32 	%p166, %r945, -1;
	@%p166 bra 	$L__BB0_100;
$L__BB0_236:
	and.b32  	%r471, %r945, 2147483647;
	setp.eq.s32 	%p167, %r471, %r921;
	@%p167 bra 	$L__BB0_350;
	bra.uni 	$L__BB0_239;
$L__BB0_237:
	mov.b64 	{%r472, %r473}, %rd111;
	shf.l.wrap.b32 	%r474, %r473, %r472, 17;
	shf.l.wrap.b32 	%r475, %r472, %r473, 17;
	mov.b64 	%rd1190, {%r475, %r474};
	xor.b64  	%rd1191, %rd1190, %rd111;
	mul.lo.s64 	%rd1192, %rd1191, -267241851923152895;
	shr.u64 	%rd1193, %rd1192, 11;
	xor.b64  	%rd1194, %rd1193, %rd1192;
	shr.u64 	%rd1195, %rd1194, 23;
	xor.b64  	%rd1196, %rd1195, %rd1194;
	shr.u64 	%rd1197, %rd1196, 11;
	xor.b64  	%rd1198, %rd1197, %rd1196;
	mul.lo.s64 	%rd1199, %rd1198, -261770500409214975;
	shr.u64 	%rd1200, %rd1199, 43;
	shr.u64 	%rd1201, %rd1199, 35;
	xor.b64  	%rd2138, %rd1200, %rd1201;
	shl.b64 	%rd1202, %rd2138, 3;
	add.s64 	%rd213, %rd92, %rd1202;
	ld.global.u64 	%rd1203, [%rd213];
	setp.ne.s64 	%p168, %rd1203, 4294967295;
	@%p168 bra 	$L__BB0_239;
	atom.relaxed.global.cas.b64 	%rd1204, [%rd213], 4294967295, %rd88;
	setp.eq.s64 	%p169, %rd1204, 4294967295;
	@%p169 bra 	$L__BB0_294;
$L__BB0_239:
	setp.eq.s64 	%p170, %rd284, 0;
	@%p170 bra 	$L__BB0_243;
	shl.b64 	%rd1205, %rd101, 19;
	and.b64  	%rd1206, %rd1205, 288230376151187456;
	xor.b64  	%rd1207, %rd1206, %rd101;
	shr.u64 	%rd1208, %rd1207, 39;
	xor.b64  	%rd1209, %rd1208, %rd1207;
	mul.lo.s64 	%rd1210, %rd1209, 284222278660868673;
	and.b64  	%rd1211, %rd1210, 288230376151711743;
	shr.u64 	%rd1212, %rd1211, 29;
	shr.u64 	%rd1213, %rd1211, 50;
	xor.b64  	%rd1214, %rd1212, %rd1213;
	xor.b64  	%rd1215, %rd1214, %rd1211;
	shr.u64 	%rd1216, %rd1215, 28;
	xor.b64  	%rd1217, %rd1216, %rd1215;
	mul.lo.s64 	%rd1218, %rd1217, 284301116547594049;
	and.b64  	%rd1219, %rd1218, 288230376151711743;
	shr.u64 	%rd1220, %rd1219, 43;
	cvt.u32.u64 	%r476, %rd1218;
	cvt.u32.u64 	%r477, %rd1220;
	xor.b32  	%r478, %r477, %r476;
	and.b32  	%r479, %r478, 67108863;
	or.b32  	%r921, %r479, 1543503872;
	shr.u64 	%rd2137, %rd1219, 26;
	shl.b64 	%rd1221, %rd2137, 2;
	add.s64 	%rd2136, %rd93, %rd1221;
	ld.global.u32 	%r946, [%rd2136];
	setp.ne.s32 	%p171, %r946, -1;
	@%p171 bra 	$L__BB0_242;
	or.b32  	%r922, %r921, -2147483648;
	atom.relaxed.global.cas.b32 	%r946, [%rd2136], -1, %r922;
	setp.eq.s32 	%p172, %r946, -1;
	@%p172 bra 	$L__BB0_100;
$L__BB0_242:
	and.b32  	%r480, %r946, 2147483647;
	setp.eq.s32 	%p173, %r480, %r921;
	@%p173 bra 	$L__BB0_350;
	bra.uni 	$L__BB0_245;
$L__BB0_243:
	mov.b64 	{%r481, %r482}, %rd110;
	shf.l.wrap.b32 	%r483, %r481, %r482, 19;
	shf.l.wrap.b32 	%r484, %r482, %r481, 19;
	mov.b64 	%rd1222, {%r484, %r483};
	xor.b64  	%rd1223, %rd1222, %rd110;
	mul.lo.s64 	%rd1224, %rd1223, -256518239413956607;
	shr.u64 	%rd1225, %rd1224, 29;
	shr.u64 	%rd1226, %rd1224, 50;
	xor.b64  	%rd1227, %rd1225, %rd1226;
	xor.b64  	%rd1228, %rd1227, %rd1224;
	shr.u64 	%rd1229, %rd1228, 28;
	xor.b64  	%rd1230, %rd1229, %rd1228;
	mul.lo.s64 	%rd1231, %rd1230, -251472614663532543;
	shr.u64 	%rd2138, %rd1231, 35;
	shl.b64 	%rd1232, %rd2138, 3;
	add.s64 	%rd217, %rd92, %rd1232;
	ld.global.u64 	%rd1233, [%rd217];
	setp.ne.s64 	%p174, %rd1233, 4294967295;
	@%p174 bra 	$L__BB0_245;
	atom.relaxed.global.cas.b64 	%rd1234, [%rd217], 4294967295, %rd88;
	setp.eq.s64 	%p175, %rd1234, 4294967295;
	@%p175 bra 	$L__BB0_294;
$L__BB0_245:
	setp.eq.s64 	%p176, %rd284, 0;
	@%p176 bra 	$L__BB0_249;
	shl.b64 	%rd1235, %rd100, 18;
	and.b64  	%rd1236, %rd1235, 288230376151449600;
	xor.b64  	%rd1237, %rd1236, %rd100;
	shr.u64 	%rd1238, %rd1237, 40;
	xor.b64  	%rd1239, %rd1238, %rd1237;
	mul.lo.s64 	%rd1240, %rd1239, 284376887564999745;
	and.b64  	%rd1241, %rd1240, 288230376151711743;
	shr.u64 	%rd1242, %rd1241, 39;
	xor.b64  	%rd1243, %rd1242, %rd1241;
	shr.u64 	%rd1244, %rd1243, 14;
	xor.b64  	%rd1245, %rd1244, %rd1243;
	shr.u64 	%rd1246, %rd1245, 32;
	xor.b64  	%rd1247, %rd1246, %rd1245;
	mul.lo.s64 	%rd1248, %rd1247, 284449821023173761;
	and.b64  	%rd1249, %rd1248, 288230376151711743;
	shr.u64 	%rd1250, %rd1249, 20;
	xor.b64  	%rd1251, %rd1250, %rd1249;
	cvt.u32.u64 	%r485, %rd1251;
	and.b32  	%r486, %r485, 67108863;
	or.b32  	%r921, %r486, 1610612736;
	shr.u64 	%rd2137, %rd1251, 26;
	shl.b64 	%rd1252, %rd2137, 2;
	add.s64 	%rd2136, %rd93, %rd1252;
	ld.global.u32 	%r947, [%rd2136];
	setp.ne.s32 	%p177, %r947, -1;
	@%p177 bra 	$L__BB0_248;
	or.b32  	%r922, %r921, -2147483648;
	atom.relaxed.global.cas.b32 	%r947, [%rd2136], -1, %r922;
	setp.eq.s32 	%p178, %r947, -1;
	@%p178 bra 	$L__BB0_100;
$L__BB0_248:
	and.b32  	%r487, %r947, 2147483647;
	setp.eq.s32 	%p179, %r487, %r921;
	@%p179 bra 	$L__BB0_350;
	bra.uni 	$L__BB0_251;
$L__BB0_249:
	mul.lo.s64 	%rd1253, %rd109, -241955528226430975;
	shr.u64 	%rd1254, %rd1253, 55;
	shr.u64 	%rd1255, %rd1253, 35;
	xor.b64  	%rd2138, %rd1254, %rd1255;
	shl.b64 	%rd1256, %rd2138, 3;
	add.s64 	%rd221, %rd92, %rd1256;
	ld.global.u64 	%rd1257, [%rd221];
	setp.ne.s64 	%p180, %rd1257, 4294967295;
	@%p180 bra 	$L__BB0_251;
	atom.relaxed.global.cas.b64 	%rd1258, [%rd221], 4294967295, %rd88;
	setp.eq.s64 	%p181, %rd1258, 4294967295;
	@%p181 bra 	$L__BB0_294;
$L__BB0_251:
	setp.eq.s64 	%p182, %rd284, 0;
	@%p182 bra 	$L__BB0_255;
	shl.b64 	%rd1259, %rd99, 35;
	and.b64  	%rd1260, %rd1259, 288230341791973376;
	xor.b64  	%rd1261, %rd1260, %rd99;
	shr.u64 	%rd1262, %rd1261, 23;
	xor.b64  	%rd1263, %rd1262, %rd1261;
	mul.lo.s64 	%rd1264, %rd1263, 284520046447306657;
	and.b64  	%rd1265, %rd1264, 288230376151711743;
	shr.u64 	%rd1266, %rd1265, 18;
	xor.b64  	%rd1267, %rd1266, %rd1265;
	shr.u64 	%rd1268, %rd1265, 50;
	shr.u64 	%rd1269, %rd1267, 24;
	xor.b64  	%rd1270, %rd1268, %rd1269;
	xor.b64  	%rd1271, %rd1270, %rd1267;
	mul.lo.s64 	%rd1272, %rd1271, 284587693784774049;
	and.b64  	%rd1273, %rd1272, 288230376151711743;
	shr.u64 	%rd1274, %rd1273, 25;
	xor.b64  	%rd1275, %rd1274, %rd1273;
	cvt.u32.u64 	%r488, %rd1275;
	and.b32  	%r489, %r488, 67108863;
	or.b32  	%r921, %r489, 1677721600;
	shr.u64 	%rd2137, %rd1275, 26;
	shl.b64 	%rd1276, %rd2137, 2;
	add.s64 	%rd2136, %rd93, %rd1276;
	ld.global.u32 	%r948, [%rd2136];
	setp.ne.s32 	%p183, %r948, -1;
	@%p183 bra 	$L__BB0_254;
	or.b32  	%r922, %r921, -2147483648;
	atom.relaxed.global.cas.b32 	%r948, [%rd2136], -1, %r922;
	setp.eq.s32 	%p184, %r948, -1;
	@%p184 bra 	$L__BB0_100;
$L__BB0_254:
	and.b32  	%r490, %r948, 2147483647;
	setp.eq.s32 	%p185, %r490, %r921;
	@%p185 bra 	$L__BB0_350;
	bra.uni 	$L__BB0_257;
$L__BB0_255:
	mov.b64 	{%r491, %r492}, %rd107;
	shf.l.wrap.b32 	%r493, %r492, %r491, 3;
	shf.l.wrap.b32 	%r494, %r491, %r492, 3;
	mov.b64 	%rd1277, {%r494, %r493};
	xor.b64  	%rd1278, %rd1277, %rd107;
	mul.lo.s64 	%rd1279, %rd1278, -237461101081925631;
	shr.u64 	%rd1280, %rd1279, 18;
	xor.b64  	%rd1281, %rd1280, %rd1279;
	shr.u64 	%rd1282, %rd1279, 50;
	shr.u64 	%rd1283, %rd1281, 24;
	xor.b64  	%rd1284, %rd1282, %rd1283;
	xor.b64  	%rd1285, %rd1284, %rd1281;
	mul.lo.s64 	%rd1286, %rd1285, -233131671484012543;
	shr.u64 	%rd1287, %rd1286, 60;
	shr.u64 	%rd1288, %rd1286, 35;
	xor.b64  	%rd2138, %rd1287, %rd1288;
	shl.b64 	%rd1289, %rd2138, 3;
	add.s64 	%rd225, %rd92, %rd1289;
	ld.global.u64 	%rd1290, [%rd225];
	setp.ne.s64 	%p186, %rd1290, 4294967295;
	@%p186 bra 	$L__BB0_257;
	atom.relaxed.global.cas.b64 	%rd1291, [%rd225], 4294967295, %rd88;
	setp.eq.s64 	%p187, %rd1291, 4294967295;
	@%p187 bra 	$L__BB0_294;
$L__BB0_257:
	shl.b64 	%rd226, %rd91, 48;
	setp.eq.s64 	%p188, %rd284, 0;
	@%p188 bra 	$L__BB0_261;
	and.b64  	%rd1292, %rd226, 287948901175001088;
	xor.b64  	%rd1293, %rd1292, %rd91;
	shr.u64 	%rd1294, %rd1293, 10;
	xor.b64  	%rd1295, %rd1294, %rd1293;
	shl.b64 	%rd1296, %rd1295, 49;
	and.b64  	%rd1297, %rd1296, 287667426198290432;
	xor.b64  	%rd1298, %rd1297, %rd1295;
	shr.u64 	%rd1299, %rd1298, 9;
	xor.b64  	%rd1300, %rd1299, %rd1298;
	mul.lo.s64 	%rd1301, %rd1300, 284652926893070881;
	and.b64  	%rd1302, %rd1301, 288230376151711743;
	shr.u64 	%rd1303, %rd1302, 33;
	shr.u64 	%rd1304, %rd1302, 28;
	xor.b64  	%rd1305, %rd1303, %rd1304;
	shr.u64 	%rd1306, %rd1302, 41;
	xor.b64  	%rd1307, %rd1305, %rd1306;
	xor.b64  	%rd1308, %rd1307, %rd1301;
	mul.lo.s64 	%rd1309, %rd1308, 284715843010116097;
	and.b64  	%rd1310, %rd1309, 288230376151711743;
	shr.u64 	%rd1311, %rd1310, 17;
	xor.b64  	%rd1312, %rd1311, %rd1310;
	cvt.u32.u64 	%r495, %rd1312;
	and.b32  	%r496, %r495, 67108863;
	or.b32  	%r921, %r496, 1744830464;
	shr.u64 	%rd2137, %rd1312, 26;
	shl.b64 	%rd1313, %rd2137, 2;
	add.s64 	%rd2136, %rd93, %rd1313;
	ld.global.u32 	%r949, [%rd2136];
	setp.ne.s32 	%p189, %r949, -1;
	@%p189 bra 	$L__BB0_260;
	or.b32  	%r922, %r921, -2147483648;
	atom.relaxed.global.cas.b32 	%r949, [%rd2136], -1, %r922;
	setp.eq.s32 	%p190, %r949, -1;
	@%p190 bra 	$L__BB0_100;
$L__BB0_260:
	and.b32  	%r497, %r949, 2147483647;
	setp.eq.s32 	%p191, %r497, %r921;
	@%p191 bra 	$L__BB0_350;
	bra.uni 	$L__BB0_263;
$L__BB0_261:
	shr.u64 	%rd1314, %rd91, 16;
	xor.b64  	%rd1315, %rd1314, %rd226;
	xor.b64  	%rd1316, %rd1315, %rd91;
	mov.b64 	{%r498, %r499}, %rd1316;
	shf.l.wrap.b32 	%r500, %r499, %r498, 17;
	shf.l.wrap.b32 	%r501, %r498, %r499, 17;
	mov.b64 	%rd1317, {%r501, %r500};
	xor.b64  	%rd1318, %rd1317, %rd1316;
	mul.lo.s64 	%rd1319, %rd1318, -228956752553015295;
	shr.u64 	%rd1320, %rd1319, 28;
	xor.b64  	%rd1321, %rd1320, %rd1319;
	shr.u64 	%rd1322, %rd1319, 41;
	shr.u64 	%rd1323, %rd1321, 33;
	xor.b64  	%rd1324, %rd1322, %rd1323;
	xor.b64  	%rd1325, %rd1324, %rd1321;
	mul.lo.s64 	%rd1326, %rd1325, -224930121062121471;
	shr.u64 	%rd1327, %rd1326, 52;
	shr.u64 	%rd1328, %rd1326, 35;
	xor.b64  	%rd2138, %rd1327, %rd1328;
	shl.b64 	%rd1329, %rd2138, 3;
	add.s64 	%rd230, %rd92, %rd1329;
	ld.global.u64 	%rd1330, [%rd230];
	setp.ne.s64 	%p192, %rd1330, 4294967295;
	@%p192 bra 	$L__BB0_263;
	atom.relaxed.global.cas.b64 	%rd1331, [%rd230], 4294967295, %rd88;
	setp.eq.s64 	%p193, %rd1331, 4294967295;
	@%p193 bra 	$L__BB0_294;
$L__BB0_263:
	setp.eq.s64 	%p194, %rd284, 0;
	@%p194 bra 	$L__BB0_267;
	shl.b64 	%rd1332, %rd99, 20;
	and.b64  	%rd1333, %rd1332, 288230376150663168;
	xor.b64  	%rd1334, %rd1333, %rd99;
	shr.u64 	%rd1335, %rd1334, 38;
	xor.b64  	%rd1336, %rd1335, %rd1334;
	mul.lo.s64 	%rd1337, %rd1336, 284776606749108353;
	and.b64  	%rd1338, %rd1337, 288230376151711743;
	shr.u64 	%rd1339, %rd1338, 43;
	shr.u64 	%rd1340, %rd1338, 46;
	xor.b64  	%rd1341, %rd1339, %rd1340;
	shr.u64 	%rd1342, %rd1338, 23;
	xor.b64  	%rd1343, %rd1341, %rd1342;
	xor.b64  	%rd1344, %rd1343, %rd1337;
	mul.lo.s64 	%rd1345, %rd1344, 284835282445914305;
	and.b64  	%rd1346, %rd1345, 288230376151711743;
	shr.u64 	%rd1347, %rd1346, 18;
	xor.b64  	%rd1348, %rd1347, %rd1346;
	cvt.u32.u64 	%r502, %rd1348;
	and.b32  	%r503, %r502, 67108863;
	or.b32  	%r921, %r503, 1811939328;
	shr.u64 	%rd2137, %rd1348, 26;
	shl.b64 	%rd1349, %rd2137, 2;
	add.s64 	%rd2136, %rd93, %rd1349;
	ld.global.u32 	%r950, [%rd2136];
	setp.ne.s32 	%p195, %r950, -1;
	@%p195 bra 	$L__BB0_266;
	or.b32  	%r922, %r921, -2147483648;
	atom.relaxed.global.cas.b32 	%r950, [%rd2136], -1, %r922;
	setp.eq.s32 	%p196, %r950, -1;
	@%p196 bra 	$L__BB0_100;
$L__BB0_266:
	and.b32  	%r504, %r950, 2147483647;
	setp.eq.s32 	%p197, %r504, %r921;
	@%p197 bra 	$L__BB0_350;
	bra.uni 	$L__BB0_269;
$L__BB0_267:
	mov.b64 	{%r505, %r506}, %rd107;
	shf.l.wrap.b32 	%r507, %r505, %r506, 20;
	shf.l.wrap.b32 	%r508, %r506, %r505, 20;
	mov.b64 	%rd1350, {%r508, %r507};
	xor.b64  	%rd1351, %rd1350, %rd107;
	mul.lo.s64 	%rd1352, %rd1351, -221041241766617087;
	shr.u64 	%rd1353, %rd1352, 43;
	shr.u64 	%rd1354, %rd1352, 46;
	xor.b64  	%rd1355, %rd1353, %rd1354;
	shr.u64 	%rd1356, %rd1352, 23;
	xor.b64  	%rd1357, %rd1355, %rd1356;
	xor.b64  	%rd1358, %rd1357, %rd1352;
	mul.lo.s64 	%rd1359, %rd1358, -217285997171036159;
	shr.u64 	%rd1360, %rd1359, 53;
	shr.u64 	%rd1361, %rd1359, 35;
	xor.b64  	%rd2138, %rd1360, %rd1361;
	shl.b64 	%rd1362, %rd2138, 3;
	add.s64 	%rd234, %rd92, %rd1362;
	ld.global.u64 	%rd1363, [%rd234];
	setp.ne.s64 	%p198, %rd1363, 4294967295;
	@%p198 bra 	$L__BB0_269;
	atom.relaxed.global.cas.b64 	%rd1364, [%rd234], 4294967295, %rd88;
	setp.eq.s64 	%p199, %rd1364, 4294967295;
	@%p199 bra 	$L__BB0_294;
$L__BB0_269:
	shl.b64 	%rd235, %rd91, 32;
	setp.eq.s64 	%p200, %rd284, 0;
	@%p200 bra 	$L__BB0_273;
	and.b64  	%rd1365, %rd235, 288230371856744448;
	xor.b64  	%rd1366, %rd1365, %rd91;
	shr.u64 	%rd1367, %rd1366, 26;
	xor.b64  	%rd1368, %rd1367, %rd1366;
	shl.b64 	%rd1369, %rd1368, 12;
	and.b64  	%rd1370, %rd1369, 288230376151707648;
	xor.b64  	%rd1371, %rd1370, %rd1368;
	shr.u64 	%rd1372, %rd1371, 46;
	xor.b64  	%rd1373, %rd1372, %rd1371;
	mul.lo.s64 	%rd1374, %rd1373, 284892035344952993;
	and.b64  	%rd1375, %rd1374, 288230376151711743;
	shr.u64 	%rd1376, %rd1375, 10;
	xor.b64  	%rd1377, %rd1376, %rd1375;
	shr.u64 	%rd1378, %rd1375, 49;
	shr.u64 	%rd1379, %rd1377, 15;
	xor.b64  	%rd1380, %rd1378, %rd1379;
	xor.b64  	%rd1381, %rd1380, %rd1377;
	mul.lo.s64 	%rd1382, %rd1381, 284946896714230849;
	and.b64  	%rd1383, %rd1382, 288230376151711743;
	shr.u64 	%rd1384, %rd1383, 29;
	xor.b64  	%rd1385, %rd1384, %rd1383;
	cvt.u32.u64 	%r509, %rd1385;
	and.b32  	%r510, %r509, 67108863;
	or.b32  	%r921, %r510, 1879048192;
	shr.u64 	%rd2137, %rd1385, 26;
	shl.b64 	%rd1386, %rd2137, 2;
	add.s64 	%rd2136, %rd93, %rd1386;
	ld.global.u32 	%r951, [%rd2136];
	setp.ne.s32 	%p201, %r951, -1;
	@%p201 bra 	$L__BB0_272;
	or.b32  	%r922, %r921, -2147483648;
	atom.relaxed.global.cas.b32 	%r951, [%rd2136], -1, %r922;
	setp.eq.s32 	%p202, %r951, -1;
	@%p202 bra 	$L__BB0_100;
$L__BB0_272:
	and.b32  	%r511, %r951, 2147483647;
	setp.eq.s32 	%p203, %r511, %r921;
	@%p203 bra 	$L__BB0_350;
	bra.uni 	$L__BB0_275;
$L__BB0_273:
	shr.u64 	%rd1387, %rd91, 32;
	xor.b64  	%rd1388, %rd1387, %rd235;
	xor.b64  	%rd1389, %rd1388, %rd91;
	mov.b64 	{%r512, %r513}, %rd1389;
	shf.l.wrap.b32 	%r514, %r512, %r513, 12;
	shf.l.wrap.b32 	%r515, %r513, %r512, 12;
	mov.b64 	%rd1390, {%r515, %r514};
	xor.b64  	%rd1391, %rd1390, %rd1389;
	mul.lo.s64 	%rd1392, %rd1391, -213653811632560127;
	shr.u64 	%rd1393, %rd1392, 10;
	xor.b64  	%rd1394, %rd1393, %rd1392;
	shr.u64 	%rd1395, %rd1394, 49;
	shr.u64 	%rd1396, %rd1394, 15;
	xor.b64  	%rd1397, %rd1395, %rd1396;
	xor.b64  	%rd1398, %rd1397, %rd1394;
	mul.lo.s64 	%rd1399, %rd1398, -210142683998777343;
	shr.u64 	%rd2138, %rd1399, 35;
	shl.b64 	%rd1400, %rd2138, 3;
	add.s64 	%rd239, %rd92, %rd1400;
	ld.global.u64 	%rd1401, [%rd239];
	setp.ne.s64 	%p204, %rd1401, 4294967295;
	@%p204 bra 	$L__BB0_275;
	atom.relaxed.global.cas.b64 	%rd1402, [%rd239], 4294967295, %rd88;
	setp.eq.s64 	%p205, %rd1402, 4294967295;
	@%p205 bra 	$L__BB0_294;
$L__BB0_275:
	shl.b64 	%rd240, %rd91, 30;
	setp.eq.s64 	%p206, %rd284, 0;
	@%p206 bra 	$L__BB0_279;
	and.b64  	%rd1403, %rd240, 288230375077969920;
	xor.b64  	%rd1404, %rd1403, %rd91;
	shr.u64 	%rd1405, %rd1404, 28;
	xor.b64  	%rd1406, %rd1405, %rd1404;
	shl.b64 	%rd1407, %rd1406, 49;
	and.b64  	%rd1408, %rd1407, 287667426198290432;
	xor.b64  	%rd1409, %rd1408, %rd1406;
	shr.u64 	%rd1410, %rd1409, 9;
	xor.b64  	%rd1411, %rd1410, %rd1409;
	mul.lo.s64 	%rd1412, %rd1411, 284999998730417825;
	and.b64  	%rd1413, %rd1412, 288230376151711743;
	shr.u64 	%rd1414, %rd1413, 45;
	shr.u64 	%rd1415, %rd1413, 27;
	xor.b64  	%rd1416, %rd1414, %rd1415;
	shr.u64 	%rd1417, %rd1413, 36;
	xor.b64  	%rd1418, %rd1416, %rd1417;
	xor.b64  	%rd1419, %rd1418, %rd1412;
	mul.lo.s64 	%rd1420, %rd1419, 285051373020302049;
	and.b64  	%rd1421, %rd1420, 288230376151711743;
	shr.u64 	%rd1422, %rd1421, 49;
	cvt.u32.u64 	%r516, %rd1420;
	cvt.u32.u64 	%r517, %rd1422;
	xor.b32  	%r518, %r517, %r516;
	and.b32  	%r519, %r518, 67108863;
	or.b32  	%r921, %r519, 1946157056;
	shr.u64 	%rd2137, %rd1421, 26;
	shl.b64 	%rd1423, %rd2137, 2;
	add.s64 	%rd2136, %rd93, %rd1423;
	ld.global.u32 	%r952, [%rd2136];
	setp.ne.s32 	%p207, %r952, -1;
	@%p207 bra 	$L__BB0_278;
	or.b32  	%r922, %r921, -2147483648;
	atom.relaxed.global.cas.b32 	%r952, [%rd2136], -1, %r922;
	setp.eq.s32 	%p208, %r952, -1;
	@%p208 bra 	$L__BB0_100;
$L__BB0_278:
	and.b32  	%r520, %r952, 2147483647;
	setp.eq.s32 	%p209, %r520, %r921;
	@%p209 bra 	$L__BB0_350;
	bra.uni 	$L__BB0_281;
$L__BB0_279:
	shr.u64 	%rd1424, %rd91, 34;
	xor.b64  	%rd1425, %rd1424, %rd240;
	xor.b64  	%rd1426, %rd1425, %rd91;
	mov.b64 	{%r521, %r522}, %rd1426;
	shf.l.wrap.b32 	%r523, %r522, %r521, 17;
	shf.l.wrap.b32 	%r524, %r521, %r522, 17;
	mov.b64 	%rd1427, {%r524, %r523};
	xor.b64  	%rd1428, %rd1427, %rd1426;
	mul.lo.s64 	%rd1429, %rd1428, -206744154962810879;
	shr.u64 	%rd1430, %rd1429, 45;
	shr.u64 	%rd1431, %rd1429, 27;
	xor.b64  	%rd1432, %rd1430, %rd1431;
	xor.b64  	%rd1433, %rd1432, %rd1429;
	shr.u64 	%rd1434, %rd1433, 36;
	xor.b64  	%rd1435, %rd1434, %rd1433;
	mul.lo.s64 	%rd1436, %rd1435, -203456200410220543;
	shr.u64 	%rd2138, %rd1436, 35;
	shl.b64 	%rd1437, %rd2138, 3;
	add.s64 	%rd244, %rd92, %rd1437;
	ld.global.u64 	%rd1438, [%rd244];
	setp.ne.s64 	%p210, %rd1438, 4294967295;
	@%p210 bra 	$L__BB0_281;
	atom.relaxed.global.cas.b64 	%rd1439, [%rd244], 4294967295, %rd88;
	setp.eq.s64 	%p211, %rd1439, 4294967295;
	@%p211 bra 	$L__BB0_294;
$L__BB0_281:
	setp.eq.s64 	%p212, %rd284, 0;
	@%p212 bra 	$L__BB0_285;
	and.b64  	%rd1440, %rd98, 288230376151711743;
	shr.u64 	%rd1441, %rd1440, 43;
	cvt.u32.u64 	%r525, %rd98;
	cvt.u32.u64 	%r526, %rd1441;
	xor.b32  	%r527, %r526, %r525;
	and.b32  	%r528, %r527, 67108863;
	or.b32  	%r921, %r528, 2013265920;
	shr.u64 	%rd2137, %rd1440, 26;
	shl.b64 	%rd1442, %rd2137, 2;
	add.s64 	%rd2136, %rd93, %rd1442;
	ld.global.u32 	%r953, [%rd2136];
	setp.ne.s32 	%p213, %r953, -1;
	@%p213 bra 	$L__BB0_284;
	or.b32  	%r922, %r921, -2147483648;
	atom.relaxed.global.cas.b32 	%r953, [%rd2136], -1, %r922;
	setp.eq.s32 	%p214, %r953, -1;
	@%p214 bra 	$L__BB0_100;
$L__BB0_284:
	and.b32  	%r529, %r953, 2147483647;
	setp.eq.s32 	%p215, %r529, %r921;
	@%p215 bra 	$L__BB0_350;
	bra.uni 	$L__BB0_287;
$L__BB0_285:
	mov.b64 	{%r530, %r531}, %rd106;
	shf.l.wrap.b32 	%r532, %r530, %r531, 17;
	shf.l.wrap.b32 	%r533, %r531, %r530, 17;
	mov.b64 	%rd1443, {%r533, %r532};
	xor.b64  	%rd1444, %rd1443, %rd106;
	mul.lo.s64 	%rd1445, %rd1444, -200268182961590271;
	shr.u64 	%rd1446, %rd1445, 12;
	xor.b64  	%rd1447, %rd1446, %rd1445;
	shr.u64 	%rd1448, %rd1447, 34;
	shr.u64 	%rd1449, %rd1447, 39;
	xor.b64  	%rd1450, %rd1448, %rd1449;
	xor.b64  	%rd1451, %rd1450, %rd1447;
	mul.lo.s64 	%rd1452, %rd1451, -197180208030898175;
	shr.u64 	%rd2138, %rd1452, 35;
	shl.b64 	%rd1453, %rd2138, 3;
	add.s64 	%rd248, %rd92, %rd1453;
	ld.global.u64 	%rd1454, [%rd248];
	setp.ne.s64 	%p216, %rd1454, 4294967295;
	@%p216 bra 	$L__BB0_287;
	atom.relaxed.global.cas.b64 	%rd1455, [%rd248], 4294967295, %rd88;
	setp.eq.s64 	%p217, %rd1455, 4294967295;
	@%p217 bra 	$L__BB0_294;
$L__BB0_287:
	setp.eq.s64 	%p218, %rd284, 0;
	@%p218 bra 	$L__BB0_292;
	cvt.u32.u64 	%r534, %rd96;
	and.b32  	%r535, %r534, 67108863;
	or.b32  	%r921, %r535, 2080374784;
	or.b32  	%r922, %r535, -67108864;
	setp.eq.s32 	%p219, %r921, 2147483647;
	@%p219 bra 	$L__BB0_351;
	shr.u64 	%rd2137, %rd96, 26;
	shl.b64 	%rd1456, %rd2137, 2;
	add.s64 	%rd2136, %rd93, %rd1456;
	ld.global.u32 	%r954, [%rd2136];
	setp.ne.s32 	%p220, %r954, -1;
	@%p220 bra 	$L__BB0_291;
	atom.relaxed.global.cas.b32 	%r954, [%rd2136], -1, %r922;
	setp.eq.s32 	%p221, %r954, -1;
	@%p221 bra 	$L__BB0_100;
$L__BB0_291:
	and.b32  	%r536, %r954, 2147483647;
	setp.eq.s32 	%p222, %r536, %r921;
	@%p222 bra 	$L__BB0_350;
	bra.uni 	$L__BB0_351;
$L__BB0_292:
	mov.b64 	{%r552, %r553}, %rd91;
	shf.l.wrap.b32 	%r554, %r553, %r552, 15;
	shf.l.wrap.b32 	%r555, %r552, %r553, 15;
	mov.b64 	%rd1460, {%r555, %r554};
	xor.b64  	%rd1461, %rd1460, %rd91;
	mov.b64 	{%r556, %r557}, %rd1461;
	shf.l.wrap.b32 	%r558, %r556, %r557, 10;
	shf.l.wrap.b32 	%r559, %r557, %r556, 10;
	mov.b64 	%rd1462, {%r559, %r558};
	xor.b64  	%rd1463, %rd1462, %rd1461;
	mul.lo.s64 	%rd1464, %rd1463, -194185918870992895;
	shr.u64 	%rd1465, %rd1464, 39;
	shr.u64 	%rd1466, %rd1464, 28;
	xor.b64  	%rd1467, %rd1465, %rd1466;
	shr.u64 	%rd1468, %rd1464, 50;
	xor.b64  	%rd1469, %rd1467, %rd1468;
	xor.b64  	%rd1470, %rd1469, %rd1464;
	mul.lo.s64 	%rd1471, %rd1470, -191281100923537407;
	shr.u64 	%rd1472, %rd1471, 42;
	shr.u64 	%rd1473, %rd1471, 35;
	xor.b64  	%rd2138, %rd1472, %rd1473;
	shl.b64 	%rd1474, %rd2138, 3;
	add.s64 	%rd252, %rd92, %rd1474;
	ld.global.u64 	%rd1475, [%rd252];
	setp.ne.s64 	%p226, %rd1475, 4294967295;
	@%p226 bra 	$L__BB0_351;
	atom.relaxed.global.cas.b64 	%rd1476, [%rd252], 4294967295, %rd88;
	setp.eq.s64 	%p227, %rd1476, 4294967295;
	@%p227 bra 	$L__BB0_294;
	bra.uni 	$L__BB0_351;
$L__BB0_294:
	cvt.u32.u64 	%r182, %rd2138;
	ld.volatile.shared.u32 	%r561, [shared];
	setp.ge.u32 	%p228, %r561, %r17;
	@%p228 bra 	$L__BB0_348;
	ld.const.u32 	%r183, [d_shared_cache_size];
	ld.volatile.shared.u32 	%r562, [%r13+1116];
	// begin inline asm
	{
	 .reg .u32 t1;
	 bfe.u32 t1, %r562, 15, 15;
	 cvt.u16.u32 %rs40, t1;
	}
	// end inline asm
	setp.ne.s16 	%p229, %rs40, 32767;
	@%p229 bra 	$L__BB0_311;
	mov.b32 	%r564, 31;
	// begin inline asm
	{
	 .reg .u64 t1;
	 bfe.u64 t1, %rd2133, %r564, 31;
	 cvt.u32.u64 %r563, t1;
	}
	// end inline asm
	or.b32  	%r184, %r563, -1073741824;
	add.u64 	%rd1484, %SPL, 8;
	st.local.u32 	[%rd1484], %r184;
	cvt.u64.u32 	%rd1478, %r184;
	mov.b64 	%rd1479, 1073741823;
	// begin inline asm
	{
	 bfi.b64 %rd1478, %rd1479, %rd1478, 32, 32;
	}
	// end inline asm
	// begin inline asm
	{
	 .reg .u64 t1;
	 bfe.u64 t1, %rd1478, 32, 32;
	 cvt.u32.u64 %r565, t1;
	}
	// end inline asm
	// begin inline asm
	{
	 cvt.u32.u64 %r566, %rd1478;
	}
	// end inline asm
	shl.b64 	%rd1485, %rd1478, 38;
	shr.u64 	%rd1486, %rd1478, 14;
	xor.b64  	%rd1487, %rd1486, %rd1485;
	xor.b64  	%rd1488, %rd1487, %rd1478;
	xor.b64  	%rd1489, %rd1488, -3335678366873096957;
	mul.lo.s64 	%rd1490, %rd1489, -5840758589994634535;
	mul.lo.s64 	%rd1491, %rd1489, 1679878983265390592;
	shr.u64 	%rd1492, %rd1490, 52;
	or.b64  	%rd1493, %rd1491, %rd1492;
	xor.b64  	%rd1494, %rd1493, %rd1490;
	mov.b64 	{%r567, %r568}, %rd1494;
	shf.l.wrap.b32 	%r569, %r568, %r567, 5;
	shf.l.wrap.b32 	%r570, %r567, %r568, 5;
	mov.b64 	%rd1495, {%r570, %r569};
	xor.b64  	%rd1496, %rd1495, %rd1494;
	mul.lo.s64 	%rd1497, %rd1496, -3335678965870153727;
	shr.u64 	%rd1498, %rd1497, 43;
	shr.u64 	%rd1499, %rd1497, 31;
	xor.b64  	%rd1500, %rd1499, %rd1498;
	xor.b64  	%rd1501, %rd1500, %rd1497;
	shr.u64 	%rd1502, %rd1501, 23;
	xor.b64  	%rd1503, %rd1502, %rd1501;
	mul.lo.s64 	%rd1504, %rd1503, -2643882559164237823;
	shr.u64 	%rd1505, %rd1504, 28;
	xor.b64  	%rd1506, %rd1505, %rd1504;
	cvt.u16.u64 	%rs42, %rd1506;
	rem.u16 	%rs76, %rs42, %rs1;
	mov.b16 	%rs77, 0;
$L__BB0_297:
	mov.u16 	%rs6, %rs77;
	mul.wide.u16 	%r571, %rs76, 12;
	mov.u32 	%r572, shared;
	add.s32 	%r187, %r572, %r571;
	atom.relaxed.shared.cas.b32 	%r573, [%r187+1108], 1073741823, %r565;
	setp.ne.s32 	%p230, %r573, 1073741823;
	setp.ne.s32 	%p231, %r573, %r565;
	and.pred  	%p232, %p230, %p231;
	@%p232 bra 	$L__BB0_300;
	atom.relaxed.shared.cas.b32 	%r575, [%r187+1112], 1073741823, %r566;
	setp.ne.s32 	%p233, %r575, 1073741823;
	setp.ne.s32 	%p234, %r575, %r566;
	and.pred  	%p235, %p233, %p234;
	@%p235 bra 	$L__BB0_300;
	atom.relaxed.shared.cas.b32 	%r578, [%r187+1116], 1073741823, %r184;
	setp.eq.s32 	%p236, %r578, 1073741823;
	setp.eq.s32 	%p237, %r578, %r184;
	or.pred  	%p238, %p236, %p237;
	mov.u16 	%rs78, %rs76;
	@%p238 bra 	$L__BB0_310;
$L__BB0_300:
	add.s16 	%rs43, %rs76, 3;
	cvt.u32.u16 	%r580, %rs43;
	add.s32 	%r581, %r580, 2;
	setp.lt.u32 	%p239, %r581, %r183;
	selp.b16 	%rs78, %rs43, 0, %p239;
	mul.wide.u16 	%r582, %rs78, 12;
	add.s32 	%r188, %r572, %r582;
	atom.relaxed.shared.cas.b32 	%r584, [%r188+1108], 1073741823, %r565;
	setp.ne.s32 	%p240, %r584, 1073741823;
	setp.ne.s32 	%p241, %r584, %r565;
	and.pred  	%p242, %p240, %p241;
	@%p242 bra 	$L__BB0_303;
	atom.relaxed.shared.cas.b32 	%r586, [%r188+1112], 1073741823, %r566;
	setp.ne.s32 	%p243, %r586, 1073741823;
	setp.ne.s32 	%p244, %r586, %r566;
	and.pred  	%p245, %p243, %p244;
	@%p245 bra 	$L__BB0_303;
	atom.relaxed.shared.cas.b32 	%r589, [%r188+1116], 1073741823, %r184;
	setp.eq.s32 	%p246, %r589, 1073741823;
	setp.eq.s32 	%p247, %r589, %r184;
	or.pred  	%p248, %p246, %p247;
	@%p248 bra 	$L__BB0_310;
$L__BB0_303:
	add.s16 	%rs44, %rs78, 3;
	cvt.u32.u16 	%r591, %rs44;
	add.s32 	%r592, %r591, 2;
	setp.lt.u32 	%p249, %r592, %r183;
	selp.b16 	%rs78, %rs44, 0, %p249;
	mul.wide.u16 	%r593, %rs78, 12;
	add.s32 	%r189, %r572, %r593;
	atom.relaxed.shared.cas.b32 	%r595, [%r189+1108], 1073741823, %r565;
	setp.ne.s32 	%p250, %r595, 1073741823;
	setp.ne.s32 	%p251, %r595, %r565;
	and.pred  	%p252, %p250, %p251;
	@%p252 bra 	$L__BB0_306;
	atom.relaxed.shared.cas.b32 	%r597, [%r189+1112], 1073741823, %r566;
	setp.ne.s32 	%p253, %r597, 1073741823;
	setp.ne.s32 	%p254, %r597, %r566;
	and.pred  	%p255, %p253, %p254;
	@%p255 bra 	$L__BB0_306;
	atom.relaxed.shared.cas.b32 	%r600, [%r189+1116], 1073741823, %r184;
	setp.eq.s32 	%p256, %r600, 1073741823;
	setp.eq.s32 	%p257, %r600, %r184;
	or.pred  	%p258, %p256, %p257;
	@%p258 bra 	$L__BB0_310;
$L__BB0_306:
	add.s16 	%rs45, %rs78, 3;
	cvt.u32.u16 	%r602, %rs45;
	add.s32 	%r603, %r602, 2;
	setp.lt.u32 	%p259, %r603, %r183;
	selp.b16 	%rs78, %rs45, 0, %p259;
	mul.wide.u16 	%r604, %rs78, 12;
	add.s32 	%r190, %r572, %r604;
	atom.relaxed.shared.cas.b32 	%r606, [%r190+1108], 1073741823, %r565;
	setp.ne.s32 	%p260, %r606, 1073741823;
	setp.ne.s32 	%p261, %r606, %r565;
	and.pred  	%p262, %p260, %p261;
	@%p262 bra 	$L__BB0_309;
	atom.relaxed.shared.cas.b32 	%r608, [%r190+1112], 1073741823, %r566;
	setp.ne.s32 	%p263, %r608, 1073741823;
	setp.ne.s32 	%p264, %r608, %r566;
	and.pred  	%p265, %p263, %p264;
	@%p265 bra 	$L__BB0_309;
	atom.relaxed.shared.cas.b32 	%r611, [%r190+1116], 1073741823, %r184;
	setp.eq.s32 	%p266, %r611, 1073741823;
	setp.eq.s32 	%p267, %r611, %r184;
	or.pred  	%p268, %p266, %p267;
	@%p268 bra 	$L__BB0_310;
$L__BB0_309:
	add.s16 	%rs47, %rs78, 3;
	cvt.u32.u16 	%r613, %rs47;
	add.s32 	%r614, %r613, 2;
	setp.lt.u32 	%p269, %r614, %r183;
	selp.b16 	%rs76, %rs47, 0, %p269;
	add.s16 	%rs77, %rs6, 4;
	and.b16  	%rs48, %rs6, 255;
	setp.lt.u16 	%p270, %rs48, 16;
	mov.b16 	%rs78, -1;
	@%p270 bra 	$L__BB0_297;
$L__BB0_310:
	cvt.u32.u16 	%r616, %rs78;
	ld.shared.u32 	%r615, [%r13+1116];
	// begin inline asm
	{
	 bfi.b32 %r615, %r616, %r615, 15, 15;
	}
	// end inline asm
	st.shared.u32 	[%r13+1116], %r615;
$L__BB0_311:
	ld.volatile.shared.u32 	%r618, [%r13+1116];
	// begin inline asm
	{
	 .reg .u32 t1;
	 bfe.u32 t1, %r618, 15, 15;
	 cvt.u16.u32 %rs49, t1;
	}
	// end inline asm
	mul.wide.u16 	%r619, %rs49, 12;
	mov.u32 	%r620, shared;
	add.s32 	%r621, %r620, %r619;
	ld.volatile.shared.u32 	%r622, [%r621+1116];
	and.b32  	%r623, %r622, -1073741824;
	setp.eq.s32 	%p271, %r623, 1073741824;
	setp.gt.u32 	%p272, %r622, -1073741825;
	or.pred  	%p273, %p272, %p271;
	@%p273 bra 	$L__BB0_347;
$L__BB0_312:
	ld.volatile.shared.u32 	%r624, [%r13+1116];
	// begin inline asm
	{
	 .reg .u32 t1;
	 bfe.u32 t1, %r624, 15, 15;
	 cvt.u16.u32 %rs50, t1;
	}
	// end inline asm
	cvt.u32.u16 	%r956, %rs50;
	mul.wide.u16 	%r958, %rs50, 3;
	shl.b32 	%r626, %r958, 2;
	add.s32 	%r193, %r620, %r626;
	add.s32 	%r959, %r193, 1116;
	ld.volatile.shared.u32 	%r625, [%r193+1116];
	// begin inline asm
	{
	 .reg .u32 t1;
	 bfe.u32 t1, %r625, 15, 15;
	 cvt.u16.u32 %rs51, t1;
	}
	// end inline asm
	setp.ne.s16 	%p274, %rs51, 32767;
	@%p274 bra 	$L__BB0_328;
	ld.volatile.shared.u32 	%rd1509, [%r193+1108];
	ld.volatile.shared.u32 	%rd1508, [%r193+1112];
	// begin inline asm
	{
	 bfi.b64 %rd1508, %rd1509, %rd1508, 32, 32;
	}
	// end inline asm
	mov.b32 	%r629, 31;
	// begin inline asm
	{
	 .reg .u64 t1;
	 bfe.u64 t1, %rd1508, %r629, 31;
	 cvt.u32.u64 %r628, t1;
	}
	// end inline asm
	or.b32  	%r195, %r628, -1073741824;
	add.u64 	%rd1518, %SPL, 4;
	st.local.u32 	[%rd1518], %r195;
	cvt.u64.u32 	%rd1512, %r195;
	mov.b64 	%rd1513, 1073741823;
	// begin inline asm
	{
	 bfi.b64 %rd1512, %rd1513, %rd1512, 32, 32;
	}
	// end inline asm
	// begin inline asm
	{
	 .reg .u64 t1;
	 bfe.u64 t1, %rd1512, 32, 32;
	 cvt.u32.u64 %r630, t1;
	}
	// end inline asm
	// begin inline asm
	{
	 cvt.u32.u64 %r631, %rd1512;
	}
	// end inline asm
	shl.b64 	%rd1519, %rd1512, 38;
	shr.u64 	%rd1520, %rd1512, 14;
	xor.b64  	%rd1521, %rd1520, %rd1519;
	xor.b64  	%rd1522, %rd1521, %rd1512;
	xor.b64  	%rd1523, %rd1522, -3335678366873096957;
	mul.lo.s64 	%rd1524, %rd1523, -5840758589994634535;
	mul.lo.s64 	%rd1525, %rd1523, 1679878983265390592;
	shr.u64 	%rd1526, %rd1524, 52;
	or.b64  	%rd1527, %rd1525, %rd1526;
	xor.b64  	%rd1528, %rd1527, %rd1524;
	mov.b64 	{%r632, %r633}, %rd1528;
	shf.l.wrap.b32 	%r634, %r633, %r632, 5;
	shf.l.wrap.b32 	%r635, %r632, %r633, 5;
	mov.b64 	%rd1529, {%r635, %r634};
	xor.b64  	%rd1530, %rd1529, %rd1528;
	mul.lo.s64 	%rd1531, %rd1530, -3335678965870153727;
	shr.u64 	%rd1532, %rd1531, 43;
	shr.u64 	%rd1533, %rd1531, 31;
	xor.b64  	%rd1534, %rd1533, %rd1532;
	xor.b64  	%rd1535, %rd1534, %rd1531;
	shr.u64 	%rd1536, %rd1535, 23;
	xor.b64  	%rd1537, %rd1536, %rd1535;
	mul.lo.s64 	%rd1538, %rd1537, -2643882559164237823;
	shr.u64 	%rd1539, %rd1538, 28;
	xor.b64  	%rd1540, %rd1539, %rd1538;
	cvt.u16.u64 	%rs53, %rd1540;
	rem.u16 	%rs79, %rs53, %rs1;
	mov.b16 	%rs80, 0;
$L__BB0_314:
	mov.u16 	%rs15, %rs80;
	mul.wide.u16 	%r636, %rs79, 12;
	add.s32 	%r198, %r620, %r636;
	atom.relaxed.shared.cas.b32 	%r638, [%r198+1108], 1073741823, %r630;
	setp.ne.s32 	%p275, %r638, 1073741823;
	setp.ne.s32 	%p276, %r638, %r630;
	and.pred  	%p277, %p275, %p276;
	@%p277 bra 	$L__BB0_317;
	atom.relaxed.shared.cas.b32 	%r640, [%r198+1112], 1073741823, %r631;
	setp.ne.s32 	%p278, %r640, 1073741823;
	setp.ne.s32 	%p279, %r640, %r631;
	and.pred  	%p280, %p278, %p279;
	@%p280 bra 	$L__BB0_317;
	atom.relaxed.shared.cas.b32 	%r643, [%r198+1116], 1073741823, %r195;
	setp.eq.s32 	%p281, %r643, 1073741823;
	setp.eq.s32 	%p282, %r643, %r195;
	or.pred  	%p283, %p281, %p282;
	mov.u16 	%rs81, %rs79;
	@%p283 bra 	$L__BB0_327;
$L__BB0_317:
	add.s16 	%rs54, %rs79, 3;
	cvt.u32.u16 	%r645, %rs54;
	add.s32 	%r646, %r645, 2;
	setp.lt.u32 	%p284, %r646, %r183;
	selp.b16 	%rs81, %rs54, 0, %p284;
	mul.wide.u16 	%r647, %rs81, 12;
	add.s32 	%r199, %r620, %r647;
	atom.relaxed.shared.cas.b32 	%r649, [%r199+1108], 1073741823, %r630;
	setp.ne.s32 	%p285, %r649, 1073741823;
	setp.ne.s32 	%p286, %r649, %r630;
	and.pred  	%p287, %p285, %p286;
	@%p287 bra 	$L__BB0_320;
	atom.relaxed.shared.cas.b32 	%r651, [%r199+1112], 1073741823, %r631;
	setp.ne.s32 	%p288, %r651, 1073741823;
	setp.ne.s32 	%p289, %r651, %r631;
	and.pred  	%p290, %p288, %p289;
	@%p290 bra 	$L__BB0_320;
	atom.relaxed.shared.cas.b32 	%r654, [%r199+1116], 1073741823, %r195;
	setp.eq.s32 	%p291, %r654, 1073741823;
	setp.eq.s32 	%p292, %r654, %r195;
	or.pred  	%p293, %p291, %p292;
	@%p293 bra 	$L__BB0_327;
$L__BB0_320:
	add.s16 	%rs55, %rs81, 3;
	cvt.u32.u16 	%r656, %rs55;
	add.s32 	%r657, %r656, 2;
	setp.lt.u32 	%p294, %r657, %r183;
	selp.b16 	%rs81, %rs55, 0, %p294;
	mul.wide.u16 	%r658, %rs81, 12;
	add.s32 	%r200, %r620, %r658;
	atom.relaxed.shared.cas.b32 	%r660, [%r200+1108], 1073741823, %r630;
	setp.ne.s32 	%p295, %r660, 1073741823;
	setp.ne.s32 	%p296, %r660, %r630;
	and.pred  	%p297, %p295, %p296;
	@%p297 bra 	$L__BB0_323;
	atom.relaxed.shared.cas.b32 	%r662, [%r200+1112], 1073741823, %r631;
	setp.ne.s32 	%p298, %r662, 1073741823;
	setp.ne.s32 	%p299, %r662, %r631;
	and.pred  	%p300, %p298, %p299;
	@%p300 bra 	$L__BB0_323;
	atom.relaxed.shared.cas.b32 	%r665, [%r200+1116], 1073741823, %r195;
	setp.eq.s32 	%p301, %r665, 1073741823;
	setp.eq.s32 	%p302, %r665, %r195;
	or.pred  	%p303, %p301, %p302;
	@%p303 bra 	$L__BB0_327;
$L__BB0_323:
	add.s16 	%rs56, %rs81, 3;
	cvt.u32.u16 	%r667, %rs56;
	add.s32 	%r668, %r667, 2;
	setp.lt.u32 	%p304, %r668, %r183;
	selp.b16 	%rs81, %rs56, 0, %p304;
	mul.wide.u16 	%r669, %rs81, 12;
	add.s32 	%r201, %r620, %r669;
	atom.relaxed.shared.cas.b32 	%r671, [%r201+1108], 1073741823, %r630;
	setp.ne.s32 	%p305, %r671, 1073741823;
	setp.ne.s32 	%p306, %r671, %r630;
	and.pred  	%p307, %p305, %p306;
	@%p307 bra 	$L__BB0_326;
	atom.relaxed.shared.cas.b32 	%r673, [%r201+1112], 1073741823, %r631;
	setp.ne.s32 	%p308, %r673, 1073741823;
	setp.ne.s32 	%p309, %r673, %r631;
	and.pred  	%p310, %p308, %p309;
	@%p310 bra 	$L__BB0_326;
	atom.relaxed.shared.cas.b32 	%r676, [%r201+1116], 1073741823, %r195;
	setp.eq.s32 	%p311, %r676, 1073741823;
	setp.eq.s32 	%p312, %r676, %r195;
	or.pred  	%p313, %p311, %p312;
	@%p313 bra 	$L__BB0_327;
$L__BB0_326:
	add.s16 	%rs58, %rs81, 3;
	cvt.u32.u16 	%r678, %rs58;
	add.s32 	%r679, %r678, 2;
	setp.lt.u32 	%p314, %r679, %r183;
	selp.b16 	%rs79, %rs58, 0, %p314;
	add.s16 	%rs80, %rs15, 4;
	and.b16  	%rs59, %rs15, 255;
	setp.lt.u16 	%p315, %rs59, 16;
	mov.b16 	%rs81, -1;
	@%p315 bra 	$L__BB0_314;
$L__BB0_327:
	cvt.u32.u16 	%r681, %rs81;
	ld.shared.u32 	%r680, [%r959];
	// begin inline asm
	{
	 bfi.b32 %r680, %r681, %r680, 15, 15;
	}
	// end inline asm
	st.shared.u32 	[%r959], %r680;
$L__BB0_328:
	ld.volatile.shared.u32 	%r683, [%r959];
	// begin inline asm
	{
	 .reg .u32 t1;
	 bfe.u32 t1, %r683, 15, 15;
	 cvt.u16.u32 %rs60, t1;
	}
	// end inline asm
	mul.wide.u16 	%r684, %rs60, 12;
	add.s32 	%r686, %r620, %r684;
	ld.volatile.shared.u32 	%r687, [%r686+1116];
	and.b32  	%r688, %r687, -1073741824;
	setp.eq.s32 	%p316, %r688, 1073741824;
	setp.gt.u32 	%p317, %r687, -1073741825;
	or.pred  	%p318, %p317, %p316;
	mov.u32 	%r957, %r920;
	@%p318 bra 	$L__BB0_346;
$L__BB0_329:
	mov.u32 	%r957, %r956;
	ld.volatile.shared.u32 	%r689, [%r959];
	// begin inline asm
	{
	 .reg .u32 t1;
	 bfe.u32 t1, %r689, 15, 15;
	 cvt.u16.u32 %rs61, t1;
	}
	// end inline asm
	cvt.u32.u16 	%r956, %rs61;
	mul.wide.u16 	%r958, %rs61, 3;
	shl.b32 	%r691, %r958, 2;
	add.s32 	%r206, %r620, %r691;
	add.s32 	%r959, %r206, 1116;
	ld.volatile.shared.u32 	%r690, [%r206+1116];
	// begin inline asm
	{
	 .reg .u32 t1;
	 bfe.u32 t1, %r690, 15, 15;
	 cvt.u16.u32 %rs62, t1;
	}
	// end inline asm
	setp.ne.s16 	%p319, %rs62, 32767;
	@%p319 bra 	$L__BB0_345;
	ld.volatile.shared.u32 	%rd1543, [%r206+1108];
	ld.volatile.shared.u32 	%rd1542, [%r206+1112];
	// begin inline asm
	{
	 bfi.b64 %rd1542, %rd1543, %rd1542, 32, 32;
	}
	// end inline asm
	mov.b32 	%r694, 31;
	// begin inline asm
	{
	 .reg .u64 t1;
	 bfe.u64 t1, %rd1542, %r694, 31;
	 cvt.u32.u64 %r693, t1;
	}
	// end inline asm
	or.b32  	%r208, %r693, -1073741824;
	add.u64 	%rd1552, %SPL, 0;
	st.local.u32 	[%rd1552], %r208;
	cvt.u64.u32 	%rd1546, %r208;
	mov.b64 	%rd1547, 1073741823;
	// begin inline asm
	{
	 bfi.b64 %rd1546, %rd1547, %rd1546, 32, 32;
	}
	// end inline asm
	// begin inline asm
	{
	 .reg .u64 t1;
	 bfe.u64 t1, %rd1546, 32, 32;
	 cvt.u32.u64 %r695, t1;
	}
	// end inline asm
	// begin inline asm
	{
	 cvt.u32.u64 %r696, %rd1546;
	}
	// end inline asm
	shl.b64 	%rd1553, %rd1546, 38;
	shr.u64 	%rd1554, %rd1546, 14;
	xor.b64  	%rd1555, %rd1554, %rd1553;
	xor.b64  	%rd1556, %rd1555, %rd1546;
	xor.b64  	%rd1557, %rd1556, -3335678366873096957;
	mul.lo.s64 	%rd1558, %rd1557, -5840758589994634535;
	mul.lo.s64 	%rd1559, %rd1557, 1679878983265390592;
	shr.u64 	%rd1560, %rd1558, 52;
	or.b64  	%rd1561, %rd1559, %rd1560;
	xor.b64  	%rd1562, %rd1561, %rd1558;
	mov.b64 	{%r697, %r698}, %rd1562;
	shf.l.wrap.b32 	%r699, %r698, %r697, 5;
	shf.l.wrap.b32 	%r700, %r697, %r698, 5;
	mov.b64 	%rd1563, {%r700, %r699};
	xor.b64  	%rd1564, %rd1563, %rd1562;
	mul.lo.s64 	%rd1565, %rd1564, -3335678965870153727;
	shr.u64 	%rd1566, %rd1565, 43;
	shr.u64 	%rd1567, %rd1565, 31;
	xor.b64  	%rd1568, %rd1567, %rd1566;
	xor.b64  	%rd1569, %rd1568, %rd1565;
	shr.u64 	%rd1570, %rd1569, 23;
	xor.b64  	%rd1571, %rd1570, %rd1569;
	mul.lo.s64 	%rd1572, %rd1571, -2643882559164237823;
	shr.u64 	%rd1573, %rd1572, 28;
	xor.b64  	%rd1574, %rd1573, %rd1572;
	cvt.u16.u64 	%rs64, %rd1574;
	rem.u16 	%rs82, %rs64, %rs1;
	mov.b16 	%rs83, 0;
$L__BB0_331:
	mov.u16 	%rs24, %rs83;
	mul.wide.u16 	%r701, %rs82, 12;
	add.s32 	%r211, %r620, %r701;
	atom.relaxed.shared.cas.b32 	%r703, [%r211+1108], 1073741823, %r695;
	setp.ne.s32 	%p320, %r703, 1073741823;
	setp.ne.s32 	%p321, %r703, %r695;
	and.pred  	%p322, %p320, %p321;
	@%p322 bra 	$L__BB0_334;
	atom.relaxed.shared.cas.b32 	%r705, [%r211+1112], 1073741823, %r696;
	setp.ne.s32 	%p323, %r705, 1073741823;
	setp.ne.s32 	%p324, %r705, %r696;
	and.pred  	%p325, %p323, %p324;
	@%p325 bra 	$L__BB0_334;
	atom.relaxed.shared.cas.b32 	%r708, [%r211+1116], 1073741823, %r208;
	setp.eq.s32 	%p326, %r708, 1073741823;
	setp.eq.s32 	%p327, %r708, %r208;
	or.pred  	%p328, %p326, %p327;
	mov.u16 	%rs84, %rs82;
	@%p328 bra 	$L__BB0_344;
$L__BB0_334:
	add.s16 	%rs65, %rs82, 3;
	cvt.u32.u16 	%r710, %rs65;
	add.s32 	%r711, %r710, 2;
	setp.lt.u32 	%p329, %r711, %r183;
	selp.b16 	%rs84, %rs65, 0, %p329;
	mul.wide.u16 	%r712, %rs84, 12;
	add.s32 	%r212, %r620, %r712;
	atom.relaxed.shared.cas.b32 	%r714, [%r212+1108], 1073741823, %r695;
	setp.ne.s32 	%p330, %r714, 1073741823;
	setp.ne.s32 	%p331, %r714, %r695;
	and.pred  	%p332, %p330, %p331;
	@%p332 bra 	$L__BB0_337;
	atom.relaxed.shared.cas.b32 	%r716, [%r212+1112], 1073741823, %r696;
	setp.ne.s32 	%p333, %r716, 1073741823;
	setp.ne.s32 	%p334, %r716, %r696;
	and.pred  	%p335, %p333, %p334;
	@%p335 bra 	$L__BB0_337;
	atom.relaxed.shared.cas.b32 	%r719, [%r212+1116], 1073741823, %r208;
	setp.eq.s32 	%p336, %r719, 1073741823;
	setp.eq.s32 	%p337, %r719, %r208;
	or.pred  	%p338, %p336, %p337;
	@%p338 bra 	$L__BB0_344;
$L__BB0_337:
	add.s16 	%rs66, %rs84, 3;
	cvt.u32.u16 	%r721, %rs66;
	add.s32 	%r722, %r721, 2;
	setp.lt.u32 	%p339, %r722, %r183;
	selp.b16 	%rs84, %rs66, 0, %p339;
	mul.wide.u16 	%r723, %rs84, 12;
	add.s32 	%r213, %r620, %r723;
	atom.relaxed.shared.cas.b32 	%r725, [%r213+1108], 1073741823, %r695;
	setp.ne.s32 	%p340, %r725, 1073741823;
	setp.ne.s32 	%p341, %r725, %r695;
	and.pred  	%p342, %p340, %p341;
	@%p342 bra 	$L__BB0_340;
	atom.relaxed.shared.cas.b32 	%r727, [%r213+1112], 1073741823, %r696;
	setp.ne.s32 	%p343, %r727, 1073741823;
	setp.ne.s32 	%p344, %r727, %r696;
	and.pred  	%p345, %p343, %p344;
	@%p345 bra 	$L__BB0_340;
	atom.relaxed.shared.cas.b32 	%r730, [%r213+1116], 1073741823, %r208;
	setp.eq.s32 	%p346, %r730, 1073741823;
	setp.eq.s32 	%p347, %r730, %r208;
	or.pred  	%p348, %p346, %p347;
	@%p348 bra 	$L__BB0_344;
$L__BB0_340:
	add.s16 	%rs67, %rs84, 3;
	cvt.u32.u16 	%r732, %rs67;
	add.s32 	%r733, %r732, 2;
	setp.lt.u32 	%p349, %r733, %r183;
	selp.b16 	%rs84, %rs67, 0, %p349;
	mul.wide.u16 	%r734, %rs84, 12;
	add.s32 	%r214, %r620, %r734;
	atom.relaxed.shared.cas.b32 	%r736, [%r214+1108], 1073741823, %r695;
	setp.ne.s32 	%p350, %r736, 1073741823;
	setp.ne.s32 	%p351, %r736, %r695;
	and.pred  	%p352, %p350, %p351;
	@%p352 bra 	$L__BB0_343;
	atom.relaxed.shared.cas.b32 	%r738, [%r214+1112], 1073741823, %r696;
	setp.ne.s32 	%p353, %r738, 1073741823;
	setp.ne.s32 	%p354, %r738, %r696;
	and.pred  	%p355, %p353, %p354;
	@%p355 bra 	$L__BB0_343;
	atom.relaxed.shared.cas.b32 	%r741, [%r214+1116], 1073741823, %r208;
	setp.eq.s32 	%p356, %r741, 1073741823;
	setp.eq.s32 	%p357, %r741, %r208;
	or.pred  	%p358, %p356, %p357;
	@%p358 bra 	$L__BB0_344;
$L__BB0_343:
	add.s16 	%rs69, %rs84, 3;
	cvt.u32.u16 	%r743, %rs69;
	add.s32 	%r744, %r743, 2;
	setp.lt.u32 	%p359, %r744, %r183;
	selp.b16 	%rs82, %rs69, 0, %p359;
	add.s16 	%rs83, %rs24, 4;
	and.b16  	%rs70, %rs24, 255;
	setp.lt.u16 	%p360, %rs70, 16;
	mov.b16 	%rs84, -1;
	@%p360 bra 	$L__BB0_331;
$L__BB0_344:
	cvt.u32.u16 	%r746, %rs84;
	ld.shared.u32 	%r745, [%r959];
	// begin inline asm
	{
	 bfi.b32 %r745, %r746, %r745, 15, 15;
	}
	// end inline asm
	st.shared.u32 	[%r959], %r745;
$L__BB0_345:
	ld.volatile.shared.u32 	%r748, [%r959];
	// begin inline asm
	{
	 .reg .u32 t1;
	 bfe.u32 t1, %r748, 15, 15;
	 cvt.u16.u32 %rs71, t1;
	}
	// end inline asm
	mul.wide.u16 	%r749, %rs71, 12;
	add.s32 	%r751, %r620, %r749;
	ld.volatile.shared.u32 	%r752, [%r751+1116];
	and.b32  	%r753, %r752, -1073741824;
	setp.ne.s32 	%p361, %r753, 1073741824;
	setp.lt.u32 	%p362, %r752, -1073741824;
	and.pred  	%p363, %p362, %p361;
	@%p363 bra 	$L__BB0_329;
$L__BB0_346:
	ld.volatile.shared.u32 	%r757, [%r959];
	shl.b32 	%r758, %r958, 2;
	add.s32 	%r760, %r620, %r758;
	st.volatile.shared.u32 	[%r760+1108], %r757;
	ld.volatile.shared.u32 	%r761, [%r760+1108];
	and.b32  	%r762, %r761, 1073741823;
	st.volatile.shared.u32 	[%r760+1108], %r762;
	mad.lo.s32 	%r763, %r957, 12, %r620;
	ld.volatile.shared.u32 	%rd1577, [%r763+1108];
	ld.volatile.shared.u32 	%rd1576, [%r763+1112];
	// begin inline asm
	{
	 bfi.b64 %rd1576, %rd1577, %rd1576, 32, 32;
	}
	// end inline asm
	mov.b32 	%r755, 31;
	// begin inline asm
	{
	 .reg .u64 t1;
	 bfe.u64 t1, %rd1576, %r755, 31;
	 cvt.u32.u64 %r754, t1;
	}
	// end inline asm
	or.b32  	%r764, %r754, -1073741824;
	st.volatile.shared.u32 	[%r959], %r764;
	ld.volatile.shared.u32 	%r756, [%r13+1116];
	// begin inline asm
	{
	 .reg .u32 t1;
	 bfe.u32 t1, %r756, 15, 15;
	 cvt.u16.u32 %rs72, t1;
	}
	// end inline asm
	mul.wide.u16 	%r765, %rs72, 12;
	add.s32 	%r766, %r620, %r765;
	ld.volatile.shared.u32 	%r767, [%r766+1116];
	and.b32  	%r768, %r767, -1073741824;
	setp.ne.s32 	%p364, %r768, 1073741824;
	setp.lt.u32 	%p365, %r767, -1073741824;
	and.pred  	%p366, %p365, %p364;
	@%p366 bra 	$L__BB0_312;
$L__BB0_347:
	ld.volatile.shared.u32 	%r769, [%r13+1116];
	st.volatile.shared.u32 	[%r13+1108], %r769;
	ld.volatile.shared.u32 	%r770, [%r13+1108];
	and.b32  	%r771, %r770, 1073741823;
	st.volatile.shared.u32 	[%r13+1108], %r771;
$L__BB0_348:
	or.b32  	%r772, %r182, -1073741824;
	st.volatile.shared.u32 	[%r13+1116], %r772;
	bra.uni 	$L__BB0_354;
$L__BB0_349:
	shl.b32 	%r542, %r25, 2;
	mov.u32 	%r543, shared;
	add.s32 	%r544, %r543, %r542;
	st.volatile.shared.u32 	[%r544+20], %r24;
	atom.relaxed.global.cas.b32 	%r917, [%rd2136], %r922, %r921;
$L__BB0_350:
	setp.ne.s64 	%p225, %rd2137, 4294967295;
	@%p225 bra 	$L__BB0_352;
$L__BB0_351:
	mov.b32 	%r560, 2;
	st.volatile.shared.u32 	[shared+4], %r560;
	bra.uni 	$L__BB0_354;
$L__BB0_352:
	ld.volatile.shared.u32 	%r549, [%r13+1116];
	and.b32  	%r550, %r549, 1073741823;
	or.b32  	%r551, %r550, -2147483648;
	st.volatile.shared.u32 	[%r13+1116], %r551;
	bra.uni 	$L__BB0_354;
$L__BB0_353:
	mov.b32 	%r773, 1;
	st.volatile.shared.u32 	[shared+4], %r773;
	mov.b16 	%rs86, 1;
$L__BB0_354:
	mov.u32 	%r903, %ntid.x;
	add.s32 	%r904, %r920, %r903;
	and.b32  	%r920, %r904, 65535;
	mul.lo.s32 	%r919, %r920, 3;
	add.s32 	%r905, %r919, 2;
	ld.const.u32 	%r906, [d_shared_cache_size];
	add.s32 	%r907, %r906, -277;
	setp.lt.u32 	%p431, %r905, %r907;
	@%p431 bra 	$L__BB0_18;
$L__BB0_355:
	bar.sync 	0;
	ld.volatile.shared.u32 	%r908, [shared+4];
	setp.eq.s32 	%p432, %r908, 1;
	@%p432 bra 	$L__BB0_14;
$L__BB0_356:
	ld.param.u64 	%rd2130, [_Z19store_initial_statePjPmPVhS__param_3];
	mov.u32 	%r220, %ctaid.x;
	cvta.to.global.u64 	%rd255, %rd2130;
	bar.sync 	0;
	mov.u32 	%r221, %tid.x;
	setp.gt.u32 	%p433, %r221, 271;
	@%p433 bra 	$L__BB0_358;
	shl.b32 	%r909, %r221, 2;
	mov.u32 	%r910, shared;
	add.s32 	%r911, %r910, %r909;
	ld.volatile.shared.u32 	%r912, [%r911+20];
	mad.lo.s32 	%r913, %r220, 273, %r221;
	mul.wide.u32 	%rd2122, %r913, 4;
	add.s64 	%rd2123, %rd255, %rd2122;
	st.global.u32 	[%rd2123], %r912;
$L__BB0_358:
	@%p11 bra 	$L__BB0_360;
	ld.volatile.shared.u32 	%r914, [shared+8];
	mad.lo.s32 	%r915, %r220, 273, 272;
	mul.wide.u32 	%rd2124, %r915, 4;
	add.s64 	%rd2125, %rd255, %rd2124;
	st.global.u32 	[%rd2125], %r914;
$L__BB0_360:
	ret;

}


// ===== COMPILED SASS (sm_100) =====

	.target	sm_100

	.elftype	@"ET_EXEC"


//--------------------- .note.nv.tkinfo           --------------------------
	.section	.note.nv.tkinfo,"",@"SHT_NOTE"
	.sectionflags	@"SHF_NOTE_NV_TKINFO"
	.tkinfo
        /*0018*/ 	.word	0x00000002
        /*0030*/ 	.string	""
        /*0030*/ 	.string	"ptxas"
        /*0030*/ 	.string	"Cuda compilation tools, release 13.0, V13.0.88"
        /*0030*/ 	.string	"Build cuda_13.0.r13.0/compiler.36424714_0"
        /*0030*/ 	.string	"-arch sm_100 -m 64 "



//--------------------- .note.nv.cuinfo           --------------------------
	.section	.note.nv.cuinfo,"",@"SHT_NOTE"
	.sectionflags	@"SHF_NOTE_NV_CUINFO"
        /*0018*/ 	.short	0x0002
        /*001a*/ 	.short	0x0064
        /*001c*/ 	.short	0x0082
	.zero		2


//--------------------- .nv.info                  --------------------------
	.section	.nv.info,"",@"SHT_CUDA_INFO"
	.align	4


	//----- nvinfo : EIATTR_REGCOUNT
	.align		4
        /*0000*/ 	.byte	0x04, 0x2f
        /*0002*/ 	.short	(.L_5 - .L_4)
	.align		4
.L_4:
        /*0004*/ 	.word	index@(_Z19store_initial_statePjPmPVhS_)
        /*0008*/ 	.word	0x00000038


	//----- nvinfo : EIATTR_FRAME_SIZE
	.align		4
.L_5:
        /*000c*/ 	.byte	0x04, 0x11
        /*000e*/ 	.short	(.L_7 - .L_6)
	.align		4
.L_6:
        /*0010*/ 	.word	index@($__internal_0_$__cuda_sm20_rem_u16)
        /*0014*/ 	.word	0x00000000


	//----- nvinfo : EIATTR_FRAME_SIZE
	.align		4
.L_7:
        /*0018*/ 	.byte	0x04, 0x11
        /*001a*/ 	.short	(.L_9 - .L_8)
	.align		4
.L_8:
        /*001c*/ 	.word	index@(_Z19store_initial_statePjPmPVhS_)
        /*0020*/ 	.word	0x00000000


	//----- nvinfo : EIATTR_MIN_STACK_SIZE
	.align		4
.L_9:
        /*0024*/ 	.byte	0x04, 0x12
        /*0026*/ 	.short	(.L_11 - .L_10)
	.align		4
.L_10:
        /*0028*/ 	.word	index@(_Z19store_initial_statePjPmPVhS_)
        /*002c*/ 	.word	0x00000000
.L_11:


//--------------------- .nv.compat                --------------------------
	.section	.nv.compat,"",@"SHT_CUDA_COMPAT_INFO"
	.align	4
        /*0000*/ 	.byte	0x02, 0x09, 0x00, 0x00, 0x02, 0x02, 0x01, 0x00, 0x02, 0x05, 0x05, 0x00, 0x03, 0x07, 0x01, 0x01
        /*0010*/ 	.byte	0x02, 0x03, 0x00, 0x00, 0x02, 0x06, 0x01, 0x00, 0x04, 0x0b, 0x08, 0x00, 0x01, 0x00, 0x00, 0x00
        /*0020*/ 	.byte	0x00, 0x00, 0x00, 0x00


//--------------------- .nv.info._Z19store_initial_statePjPmPVhS_ --------------------------
	.section	.nv.info._Z19store_initial_statePjPmPVhS_,"",@"SHT_CUDA_INFO"
	.sectionflags	@""
	.align	4


	//----- nvinfo : EIATTR_CUDA_API_VERSION
	.align		4
        /*0000*/ 	.byte	0x04, 0x37
        /*0002*/ 	.short	(.L_13 - .L_12)
.L_12:
        /*0004*/ 	.word	0x00000082


	//----- nvinfo : EIATTR_KPARAM_INFO
	.align		4
.L_13:
        /*0008*/ 	.byte	0x04, 0x17
        /*000a*/ 	.short	(.L_15 - .L_14)
.L_14:
        /*000c*/ 	.word	0x00000000
        /*0010*/ 	.short	0x0003
        /*0012*/ 	.short	0x0018
        /*0014*/ 	.byte	0x00, 0xf5, 0x21, 0x00


	//----- nvinfo : EIATTR_KPARAM_INFO
	.align		4
.L_15:
        /*0018*/ 	.byte	0x04, 0x17
        /*001a*/ 	.short	(.L_17 - .L_16)
.L_16:
        /*001c*/ 	.word	0x00000000
        /*0020*/ 	.short	0x0002
        /*0022*/ 	.short	0x0010
        /*0024*/ 	.byte	0x00, 0xf5, 0x21, 0x00


	//----- nvinfo : EIATTR_KPARAM_INFO
	.align		4
.L_17:
        /*0028*/ 	.byte	0x04, 0x17
        /*002a*/ 	.short	(.L_19 - .L_18)
.L_18:
        /*002c*/ 	.word	0x00000000
        /*0030*/ 	.short	0x0001
        /*0032*/ 	.short	0x0008
        /*0034*/ 	.byte	0x00, 0xf5, 0x21, 0x00


	//----- nvinfo : EIATTR_KPARAM_INFO
	.align		4
.L_19:
        /*0038*/ 	.byte	0x04, 0x17
        /*003a*/ 	.short	(.L_21 - .L_20)
.L_20:
        /*003c*/ 	.word	0x00000000
        /*0040*/ 	.short	0x0000
        /*0042*/ 	.short	0x0000
        /*0044*/ 	.byte	0x00, 0xf5, 0x21, 0x00


	//----- nvinfo : EIATTR_SPARSE_MMA_MASK
	.align		4
.L_21:
        /*0048*/ 	.byte	0x03, 0x50
        /*004a*/ 	.short	0x0000


	//----- nvinfo : EIATTR_MAXREG_COUNT
	.align		4
        /*004c*/ 	.byte	0x03, 0x1b
        /*004e*/ 	.short	0x00ff


	//----- nvinfo : EIATTR_NUM_BARRIERS
	.align		4
        /*0050*/ 	.byte	0x02, 0x4c
        /*0052*/ 	.byte	0x01
	.zero		1


	//----- nvinfo : EIATTR_MERCURY_ISA_VERSION
	.align		4
        /*0054*/ 	.byte	0x03, 0x5f
        /*0056*/ 	.short	0x0101


	//----- nvinfo : EIATTR_INT_WARP_WIDE_INSTR_OFFSETS
	.align		4
        /*0058*/ 	.byte	0x04, 0x31
        /*005a*/ 	.short	(.L_23 - .L_22)


	//   ....[0]....
.L_22:
        /*005c*/ 	.word	0x00010f70


	//   ....[1]....
        /*0060*/ 	.word	0x00011000


	//----- nvinfo : EIATTR_VRC_CTA_INIT_COUNT
	.align		4
.L_23:
        /*0064*/ 	.byte	0x02, 0x4a
	.zero		1
	.zero		1


	//----- nvinfo : EIATTR_EXIT_INSTR_OFFSETS
	.align		4
        /*0068*/ 	.byte	0x04, 0x1c
        /*006a*/ 	.short	(.L_25 - .L_24)


	//   ....[0]....
.L_24:
        /*006c*/ 	.word	0x00013fb0


	//   ....[1]....
        /*0070*/ 	.word	0x00014020


	//----- nvinfo : EIATTR_CRS_STACK_SIZE
	.align		4
.L_25:
        /*0074*/ 	.byte	0x04, 0x1e
        /*0076*/ 	.short	(.L_27 - .L_26)
.L_26:
        /*0078*/ 	.word	0x00000000


	//----- nvinfo : EIATTR_CBANK_PARAM_SIZE
	.align		4
.L_27:
        /*007c*/ 	.byte	0x03, 0x19
        /*007e*/ 	.short	0x0020


	//----- nvinfo : EIATTR_PARAM_CBANK
	.align		4
        /*0080*/ 	.byte	0x04, 0x0a
        /*0082*/ 	.short	(.L_29 - .L_28)
	.align		4
.L_28:
        /*0084*/ 	.word	index@(.nv.constant0._Z19store_initial_statePjPmPVhS_)
        /*0088*/ 	.short	0x0380
        /*008a*/ 	.short	0x0020


	//----- nvinfo : EIATTR_SW_WAR
	.align		4
.L_29:
        /*008c*/ 	.byte	0x04, 0x36
        /*008e*/ 	.short	(.L_31 - .L_30)
.L_30:
        /*0090*/ 	.word	0x00000008
.L_31:


//--------------------- .nv.callgraph             --------------------------
	.section	.nv.callgraph,"",@"SHT_CUDA_CALLGRAPH"
	.align	4
	.sectionentsize	8
	.align		4
        /*0000*/ 	.word	0x00000000
	.align		4
        /*0004*/ 	.word	0xffffffff
	.align		4
        /*0008*/ 	.word	0x00000000
	.align		4
        /*000c*/ 	.word	0xfffffffe
	.align		4
        /*0010*/ 	.word	0x00000000
	.align		4
        /*0014*/ 	.word	0xfffffffd
	.align		4
        /*0018*/ 	.word	0x00000000
	.align		4
        /*001c*/ 	.word	0xfffffffc


//--------------------- .nv.constant3             --------------------------
	.section	.nv.constant3,"a",@progbits
	.align	8
.nv.constant3:
	.type		d_kernel_iters,@object
	.size		d_kernel_iters,(d_shared_cache_size - d_kernel_iters)
d_kernel_iters:
	.zero		4
	.type		d_shared_cache_size,@object
	.size		d_shared_cache_size,(d_hash_table_size - d_shared_cache_size)
d_shared_cache_size:
	.zero		4
	.type		d_hash_table_size,@object
	.size		d_hash_table_size,(d_internal_hash_table_size - d_hash_table_size)
d_hash_table_size:
	.zero		8
	.type		d_internal_hash_table_size,@object
	.size		d_internal_hash_table_size,(.L_3 - d_internal_hash_table_size)
d_internal_hash_table_size:
	.zero		8
.L_3:


//--------------------- .text._Z19store_initial_statePjPmPVhS_ --------------------------
	.section	.text._Z19store_initial_statePjPmPVhS_,"ax",@progbits
	.align	128
        .global         _Z19store_initial_statePjPmPVhS_
        .type           _Z19store_initial_statePjPmPVhS_,@function
        .size           _Z19store_initial_statePjPmPVhS_,(.L_x_206 - _Z19store_initial_statePjPmPVhS_)
        .other          _Z19store_initial_statePjPmPVhS_,@"STO_CUDA_ENTRY STV_DEFAULT"
_Z19store_initial_statePjPmPVhS_:
.text._Z19store_initial_statePjPmPVhS_:
[----:B------:R-:W-:Y:S01]  /*0000*/  LDC R1, c[0x0][0x37c] ;  /* 0x0000df00ff017b82 */ /* 0x000fe20000000800 */
[----:B------:R-:W0:Y:S07]  /*0010*/  S2R R3, SR_TID.X ;  /* 0x0000000000037919 */ /* 0x000e2e0000002100 */
[----:B------:R-:W1:Y:S01]  /*0020*/  S2UR UR5, SR_CgaCtaId ;  /* 0x00000000000579c3 */ /* 0x000e620000008800 */
[----:B------:R-:W2:Y:S01]  /*0030*/  LDCU UR7, c[0x3][0x4] ;  /* 0x00c00080ff0777ac */ /* 0x000ea20008000800 */
[----:B------:R-:W-:Y:S01]  /*0040*/  BSSY.RECONVERGENT B0, `(.L_x_0) ;  /* 0x000000e000007945 */ /* 0x000fe20003800200 */
[----:B------:R-:W-:Y:S01]  /*0050*/  PLOP3.LUT P1, PT, PT, PT, PT, 0x8, 0x80 ;  /* 0x000000000080781c */ /* 0x000fe20003f2e170 */
[----:B------:R-:W-:Y:S01]  /*0060*/  UMOV UR4, 0x400 ;  /* 0x0000040000047882 */ /* 0x000fe20000000000 */
[----:B--2---:R-:W-:-:S02]  /*0070*/  UIADD3 UR6, UPT, UPT, UR7, -0x5, URZ ;  /* 0xfffffffb07067890 */ /* 0x004fc4000fffe0ff */
[----:B-1----:R-:W-:Y:S01]  /*0080*/  ULEA UR5, UR5, UR4, 0x18 ;  /* 0x0000000405057291 */ /* 0x002fe2000f8ec0ff */
[----:B0-----:R-:W-:-:S03]  /*0090*/  ISETP.GT.U32.AND P0, PT, R3, 0x4, PT ;  /* 0x000000040300780c */ /* 0x001fc60003f04070 */
[----:B------:R-:W-:-:S10]  /*00a0*/  ISETP.GE.U32.AND P2, PT, R3, UR6, PT ;  /* 0x0000000603007c0c */ /* 0x000fd4000bf46070 */
[----:B------:R-:W-:Y:S05]  /*00b0*/  @P0 BRA `(.L_x_1) ;  /* 0x0000000000180947 */ /* 0x000fea0003800000 */
[C---:B------:R-:W-:Y:S02]  /*00c0*/  ISETP.NE.AND P0, PT, R3.reuse, RZ, PT ;  /* 0x000000ff0300720c */ /* 0x040fe40003f05270 */
[----:B------:R-:W-:-:S05]  /*00d0*/  LEA R0, R3, UR5, 0x2 ;  /* 0x0000000503007c11 */ /* 0x000fca000f8e10ff */
[----:B------:R0:W-:Y:S06]  /*00e0*/  STS [R0], RZ ;  /* 0x000000ff00007388 */ /* 0x0001ec0000000800 */
[----:B------:R-:W1:Y:S01]  /*00f0*/  @!P0 LDC R2, c[0x3][RZ] ;  /* 0x00c00000ff028b82 */ /* 0x000e620000000800 */
[----:B------:R-:W-:Y:S01]  /*0100*/  @!P0 PLOP3.LUT P1, PT, PT, PT, PT, 0x80, 0x8 ;  /* 0x000000000008881c */ /* 0x000fe20003f2f070 */
[----:B-1----:R0:W-:-:S12]  /*0110*/  @!P0 STS [UR5], R2 ;  /* 0x00000002ff008988 */ /* 0x0021d80008000805 */
.L_x_1:
[----:B------:R-:W-:Y:S05]  /*0120*/  BSYNC.RECONVERGENT B0 ;  /* 0x0000000000007941 */ /* 0x000fea0003800200 */
.L_x_0:
[----:B------:R-:W-:Y:S04]  /*0130*/  BSSY.RECONVERGENT B0, `(.L_x_2) ;  /* 0x000000a000007945 */ /* 0x000fe80003800200 */
[----:B------:R-:W-:Y:S05]  /*0140*/  @P2 BRA `(.L_x_3) ;  /* 0x0000000000202947 */ /* 0x000fea0003800000 */
[----:B------:R-:W1:Y:S01]  /*0150*/  LDC R5, c[0x0][0x360] ;  /* 0x0000d800ff057b82 */ /* 0x000e620000000800 */
[----:B0-----:R-:W-:Y:S02]  /*0160*/  IMAD.MOV.U32 R0, RZ, RZ, R3 ;  /* 0x000000ffff007224 */ /* 0x001fe400078e0003 */
[----:B------:R-:W-:-:S07]  /*0170*/  IMAD.MOV.U32 R7, RZ, RZ, 0x3fffffff ;  /* 0x3fffffffff077424 */ /* 0x000fce00078e00ff */
.L_x_4:
[----:B------:R-:W-:Y:S01]  /*0180*/  LEA R2, R0, UR5, 0x2 ;  /* 0x0000000500027c11 */ /* 0x000fe2000f8e10ff */
[----:B-1----:R-:W-:-:S04]  /*0190*/  IMAD.IADD R0, R5, 0x1, R0 ;  /* 0x0000000105007824 */ /* 0x002fc800078e0200 */
[----:B------:R2:W-:Y:S01]  /*01a0*/  STS [R2+0x14], R7 ;  /* 0x0000140702007388 */ /* 0x0005e20000000800 */
[----:B------:R-:W-:-:S13]  /*01b0*/  ISETP.GE.U32.AND P0, PT, R0, UR6, PT ;  /* 0x0000000600007c0c */ /* 0x000fda000bf06070 */
[----:B--2---:R-:W-:Y:S05]  /*01c0*/  @!P0 BRA `(.L_x_4) ;  /* 0xfffffffc00ec8947 */ /* 0x004fea000383ffff */
.L_x_3:
[----:B------:R-:W-:Y:S05]  /*01d0*/  BSYNC.RECONVERGENT B0 ;  /* 0x0000000000007941 */ /* 0x000fea0003800200 */
.L_x_2:
[----:B------:R-:W1:Y:S08]  /*01e0*/  S2UR UR4, SR_CTAID.X ;  /* 0x00000000000479c3 */ /* 0x000e700000002500 */
[----:B------:R-:W-:Y:S06]  /*01f0*/  BAR.SYNC.DEFER_BLOCKING 0x0 ;  /* 0x0000000000007b1d */ /* 0x000fec0000010000 */
[----:B------:R-:W-:Y:S02]  /*0200*/  BSSY.RECONVERGENT B0, `(.L_x_5) ;  /* 0x0000011000007945 */ /* 0x000fe40003800200 */
[----:B0-----:R-:W1:Y:S02]  /*0210*/  LDC R0, c[0x0][0x360] ;  /* 0x0000d800ff007b82 */ /* 0x001e640000000800 */
[----:B-1----:R-:W-:-:S05]  /*0220*/  IMAD R0, R0, UR4, R3 ;  /* 0x0000000400007c24 */ /* 0x002fca000f8e0203 */
[----:B------:R-:W-:-:S13]  /*0230*/  ISETP.GT.U32.AND P0, PT, R0, 0x1, PT ;  /* 0x000000010000780c */ /* 0x000fda0003f04070 */
[----:B------:R-:W-:Y:S05]  /*0240*/  @P0 BRA `(.L_x_6) ;  /* 0x0000000000300947 */ /* 0x000fea0003800000 */
[----:B------:R-:W-:-:S04]  /*0250*/  LOP3.LUT R0, R0, 0x1, RZ, 0xc0, !PT ;  /* 0x0000000100007812 */ /* 0x000fc800078ec0ff */
[----:B------:R-:W-:-:S13]  /*0260*/  ISETP.NE.U32.AND P0, PT, R0, 0x1, PT ;  /* 0x000000010000780c */ /* 0x000fda0003f05070 */
[----:B------:R-:W-:Y:S02]  /*0270*/  @P0 IMAD.MOV.U32 R0, RZ, RZ, 0x7fffffff ;  /* 0x7fffffffff000424 */ /* 0x000fe400078e00ff */
[----:B------:R-:W-:Y:S02]  /*0280*/  @P0 IMAD.MOV.U32 R3, RZ, RZ, -0x80000000 ;  /* 0x80000000ff030424 */ /* 0x000fe400078e00ff */
[----:B------:R-:W-:Y:S01]  /*0290*/  @P0 IMAD.MOV.U32 R4, RZ, RZ, -0x7fff0001 ;  /* 0x8000ffffff040424 */ /* 0x000fe200078e00ff */
[----:B------:R0:W-:Y:S01]  /*02a0*/  @P0 STS [UR5+0x454], R0 ;  /* 0x00045400ff000988 */ /* 0x0001e20008000805 */
[----:B------:R-:W-:-:S03]  /*02b0*/  @!P0 IMAD.MOV.U32 R2, RZ, RZ, 0x1fffffff ;  /* 0x1fffffffff028424 */ /* 0x000fc600078e00ff */
[----:B------:R0:W-:Y:S04]  /*02c0*/  @P0 STS [UR5+0x458], R3 ;  /* 0x00045803ff000988 */ /* 0x0001e80008000805 */
[----:B------:R0:W-:Y:S04]  /*02d0*/  @P0 STS [UR5+0x45c], R4 ;  /* 0x00045c04ff000988 */ /* 0x0001e80008000805 */
[----:B------:R-:W-:Y:S04]  /*02e0*/  @!P0 STS [UR5+0x460], RZ ;  /* 0x000460ffff008988 */ /* 0x000fe80008000805 */
[----:B------:R-:W-:Y:S04]  /*02f0*/  @!P0 STS [UR5+0x464], RZ ;  /* 0x000464ffff008988 */ /* 0x000fe80008000805 */
[----:B------:R0:W-:Y:S02]  /*0300*/  @!P0 STS [UR5+0x468], R2 ;  /* 0x00046802ff008988 */ /* 0x0001e40008000805 */
.L_x_6:
[----:B------:R-:W-:Y:S05]  /*0310*/  BSYNC.RECONVERGENT B0 ;  /* 0x0000000000007941 */ /* 0x000fea0003800200 */
.L_x_5:
[----:B------:R-:W-:Y:S01]  /*0320*/  BAR.SYNC.DEFER_BLOCKING 0x0 ;  /* 0x0000000000007b1d */ /* 0x000fe20000010000 */
[----:B0-----:R-:W-:-:S05]  /*0330*/  @P1 IMAD.MOV.U32 R2, RZ, RZ, 0x1 ;  /* 0x00000001ff021424 */ /* 0x001fca00078e00ff */
[----:B------:R-:W0:Y:S01]  /*0340*/  LDCU.64 UR8, c[0x0][0x358] ;  /* 0x00006b00ff0877ac */ /* 0x000e220008000a00 */
[----:B------:R-:W-:Y:S01]  /*0350*/  @P1 STS [UR5+0x4], R2 ;  /* 0x00000402ff001988 */ /* 0x000fe20008000805 */
[----:B------:R-:W-:Y:S06]  /*0360*/  BAR.SYNC.DEFER_BLOCKING 0x0 ;  /* 0x0000000000007b1d */ /* 0x000fec0000010000 */
[----:B------:R-:W1:Y:S02]  /*0370*/  LDS R0, [UR5+0x4] ;  /* 0x00000405ff007984 */ /* 0x000e640008000800 */
[----:B-1----:R-:W-:-:S13]  /*0380*/  ISETP.NE.AND P0, PT, R0, 0x1, PT ;  /* 0x000000010000780c */ /* 0x002fda0003f05270 */
[----:B0-----:R-:W-:Y:S05]  /*0390*/  @P0 BRA `(.L_x_7) ;  /* 0x0000013800dc0947 */ /* 0x001fea0003800000 */
[----:B------:R-:W-:Y:S01]  /*03a0*/  UIADD3 UR4, UPT, UPT, UR7, -0x115, URZ ;  /* 0xfffffeeb07047890 */ /* 0x000fe2000fffe0ff */
[----:B------:R-:W-:-:S05]  /*03b0*/  IMAD.MOV.U32 R16, RZ, RZ, 0x1 ;  /* 0x00000001ff107424 */ /* 0x000fca00078e00ff */
[----:B------:R-:W-:-:S05]  /*03c0*/  IMAD.U32 R2, RZ, RZ, UR4 ;  /* 0x00000004ff027e24 */ /* 0x000fca000f8e00ff */
[----:B------:R-:W-:-:S13]  /*03d0*/  R2UR UR4, R2 ;  /* 0x00000000020472ca */ /* 0x000fda00000e0000 */
[----:B------:R-:W-:-:S04]  /*03e0*/  UIMAD.WIDE.U32 UR4, UR4, -0x55555555, URZ ;  /* 0xaaaaaaab040478a5 */ /* 0x000fc8000f8e00ff */
[----:B------:R-:W-:-:S12]  /*03f0*/  USHF.R.U32.HI UR4, URZ, 0x1, UR5 ;  /* 0x00000001ff047899 */ /* 0x000fd80008011605 */
.L_x_204:
[----:B------:R-:W0:Y:S01]  /*0400*/  @P1 S2R R3, SR_CgaCtaId ;  /* 0x0000000000031919 */ /* 0x000e220000008800 */
[----:B------:R-:W-:Y:S01]  /*0410*/  @P1 MOV R0, 0x400 ;  /* 0x0000040000001802 */ /* 0x000fe20000000f00 */
[----:B------:R-:W-:Y:S01]  /*0420*/  BAR.SYNC.DEFER_BLOCKING 0x0 ;  /* 0x0000000000007b1d */ /* 0x000fe20000010000 */
[----:B------:R-:W-:Y:S02]  /*0430*/  LOP3.LUT P0, RZ, R16, 0xff, RZ, 0xc0, !PT ;  /* 0x000000ff10ff7812 */ /* 0x000fe4000780c0ff */
[----:B------:R-:W-:-:S03]  /*0440*/  PRMT R16, RZ, 0x7610, R16 ;  /* 0x00007610ff107816 */ /* 0x000fc60000000010 */
[----:B------:R-:W1:Y:S01]  /*0450*/  S2R R18, SR_TID.X ;  /* 0x0000000000127919 */ /* 0x000e620000002100 */
[----:B0-----:R-:W-:-:S05]  /*0460*/  @P1 LEA R0, R3, R0, 0x18 ;  /* 0x0000000003001211 */ /* 0x001fca00078ec0ff */
[----:B------:R0:W-:Y:S01]  /*0470*/  @P1 STS [R0+0x4], RZ ;  /* 0x000004ff00001388 */ /* 0x0001e20000000800 */
[----:B-1----:R-:W-:-:S04]  /*0480*/  IMAD R3, R18, 0x3, RZ ;  /* 0x0000000312037824 */ /* 0x002fc800078e02ff */
[----:B------:R-:W-:Y:S01]  /*0490*/  VIADD R5, R3, 0x2 ;  /* 0x0000000203057836 */ /* 0x000fe20000000000 */
[----:B------:R-:W-:Y:S04]  /*04a0*/  BAR.SYNC.DEFER_BLOCKING 0x0 ;  /* 0x0000000000007b1d */ /* 0x000fe80000010000 */
[----:B------:R-:W-:-:S13]  /*04b0*/  ISETP.GE.U32.OR P0, PT, R5, R2, !P0 ;  /* 0x000000020500720c */ /* 0x000fda0004706470 */
[----:B0----5:R-:W-:Y:S05]  /*04c0*/  @P0 BRA `(.L_x_8) ;  /* 0x0000013800700947 */ /* 0x021fea0003800000 */
[----:B------:R-:W-:-:S07]  /*04d0*/  PRMT R16, RZ, 0x7610, R16 ;  /* 0x00007610ff107816 */ /* 0x000fce0000000010 */
.L_x_203:
[----:B------:R-:W0:Y:S01]  /*04e0*/  S2R R5, SR_CgaCtaId ;  /* 0x0000000000057919 */ /* 0x000e220000008800 */
[----:B------:R-:W-:Y:S01]  /*04f0*/  MOV R0, 0x400 ;  /* 0x0000040000007802 */ /* 0x000fe20000000f00 */
[----:B------:R-:W-:Y:S05]  /*0500*/  YIELD ;  /* 0x0000000000007946 */ /* 0x000fea0003800000 */
[----:B0-----:R-:W-:-:S05]  /*0510*/  LEA R0, R5, R0, 0x18 ;  /* 0x0000000005007211 */ /* 0x001fca00078ec0ff */
[----:B------:R-:W0:Y:S02]  /*0520*/  LDS R4, [R0+0x4] ;  /* 0x0000040000047984 */ /* 0x000e240000000800 */
[----:B0-----:R-:W-:-:S13]  /*0530*/  ISETP.NE.AND P0, PT, R4, 0x2, PT ;  /* 0x000000020400780c */ /* 0x001fda0003f05270 */
[----:B-----5:R-:W-:Y:S05]  /*0540*/  @!P0 BRA `(.L_x_8) ;  /* 0x0000013800508947 */ /* 0x020fea0003800000 */
[----:B------:R-:W-:Y:S01]  /*0550*/  IMAD R2, R3, 0x4, R0 ;  /* 0x0000000403027824 */ /* 0x000fe200078e0200 */
[----:B------:R-:W-:Y:S04]  /*0560*/  BSSY B1, `(.L_x_9) ;  /* 0x0001388000017945 */ /* 0x000fe80003800000 */
[----:B------:R-:W0:Y:S02]  /*0570*/  LDS R3, [R2+0x45c] ;  /* 0x00045c0002037984 */ /* 0x000e240000000800 */
[----:B0-----:R-:W-:-:S13]  /*0580*/  ISETP.NE.AND P0, PT, R3, 0x1fffffff, PT ;  /* 0x1fffffff0300780c */ /* 0x001fda0003f05270 */
[----:B------:R-:W-:Y:S05]  /*0590*/  @P0 BRA `(.L_x_10) ;  /* 0x00000050001c0947 */ /* 0x000fea0003800000 */
[----:B------:R-:W0:Y:S01]  /*05a0*/  LDS R44, [R2+0x454] ;  /* 0x00045400022c7984 */ /* 0x000e220000000800 */
[----:B------:R-:W1:Y:S03]  /*05b0*/  LDC.64 R10, c[0x0][0x388] ;  /* 0x0000e200ff0a7b82 */ /* 0x000e660000000a00 */
[----:B------:R-:W2:Y:S01]  /*05c0*/  LDS R43, [R2+0x458] ;  /* 0x00045800022b7984 */ /* 0x000ea20000000800 */
[--C-:B0-----:R-:W-:Y:S01]  /*05d0*/  SHF.R.U32.HI R25, RZ, 0xe, R44.reuse ;  /* 0x0000000eff197819 */ /* 0x101fe2000001162c */
[C---:B--2---:R-:W-:Y:S01]  /*05e0*/  IMAD.SHL.U32 R3, R43.reuse, 0x40, RZ ;  /* 0x000000402b037824 */ /* 0x044fe200078e00ff */
[----:B------:R-:W-:-:S04]  /*05f0*/  SHF.R.U64 R4, R43, 0xe, R44 ;  /* 0x0000000e2b047819 */ /* 0x000fc8000000122c */
[----:B------:R-:W-:Y:S02]  /*0600*/  LOP3.LUT R25, R44, R25, R3, 0x96, !PT ;  /* 0x000000192c197212 */ /* 0x000fe400078e9603 */
[----:B------:R-:W-:Y:S02]  /*0610*/  LOP3.LUT R17, R4, 0xd192ed03, R43, 0x96, !PT ;  /* 0xd192ed0304117812 */ /* 0x000fe400078e962b */
[----:B------:R-:W-:-:S03]  /*0620*/  LOP3.LUT R25, R25, 0xd1b54a32, RZ, 0x3c, !PT ;  /* 0xd1b54a3219197812 */ /* 0x000fc600078e3cff */
[----:B------:R-:W-:-:S04]  /*0630*/  IMAD.WIDE.U32 R32, R17, 0x108ef2d9, RZ ;  /* 0x108ef2d911207825 */ /* 0x000fc800078e00ff */
[C---:B------:R-:W-:Y:S02]  /*0640*/  IMAD R4, R25.reuse, 0x108ef2d9, RZ ;  /* 0x108ef2d919047824 */ /* 0x040fe400078e02ff */
[----:B------:R-:W-:Y:S02]  /*0650*/  IMAD R6, R25, -0x10d27000, RZ ;  /* 0xef2d900019067824 */ /* 0x000fe400078e02ff */
[C---:B------:R-:W-:Y:S02]  /*0660*/  IMAD R9, R17.reuse, -0x510e8afe, R4 ;  /* 0xaef1750211097824 */ /* 0x040fe400078e0204 */
[----:B------:R-:W-:-:S04]  /*0670*/  IMAD.WIDE.U32 R4, R17, -0x10d27000, RZ ;  /* 0xef2d900011047825 */ /* 0x000fc800078e00ff */
[----:B------:R-:W-:Y:S02]  /*0680*/  IMAD R3, R17, 0x17502108, R6 ;  /* 0x1750210811037824 */ /* 0x000fe400078e0206 */
[----:B------:R-:W-:Y:S02]  /*0690*/  IMAD.IADD R9, R33, 0x1, R9 ;  /* 0x0000000121097824 */ /* 0x000fe400078e0209 */
[----:B------:R-:W-:-:S03]  /*06a0*/  IMAD.IADD R6, R5, 0x1, R3 ;  /* 0x0000000105067824 */ /* 0x000fc600078e0203 */
[----:B------:R-:W-:Y:S02]  /*06b0*/  SHF.R.U32.HI R7, RZ, 0x14, R9 ;  /* 0x00000014ff077819 */ /* 0x000fe40000011609 */
[----:B------:R-:W-:Y:S02]  /*06c0*/  LOP3.LUT R6, R6, R9, RZ, 0x3c, !PT ;  /* 0x0000000906067212 */ /* 0x000fe400078e3cff */
[----:B------:R-:W-:-:S04]  /*06d0*/  LOP3.LUT R7, R32, R4, R7, 0x1e, !PT ;  /* 0x0000000420077212 */ /* 0x000fc800078e1e07 */
[----:B------:R-:W-:Y:S02]  /*06e0*/  SHF.L.W.U32.HI R3, R6, 0x5, R7 ;  /* 0x0000000506037819 */ /* 0x000fe40000010e07 */
[----:B------:R-:W-:Y:S02]  /*06f0*/  SHF.L.W.U32.HI R4, R7, 0x5, R6 ;  /* 0x0000000507047819 */ /* 0x000fe40000010e06 */
[----:B------:R-:W-:Y:S02]  /*0700*/  LOP3.LUT R5, R3, R6, RZ, 0x3c, !PT ;  /* 0x0000000603057212 */ /* 0x000fe400078e3cff */
[----:B------:R-:W-:-:S03]  /*0710*/  LOP3.LUT R3, R4, R7, RZ, 0x3c, !PT ;  /* 0x0000000704037212 */ /* 0x000fc600078e3cff */
[----:B------:R-:W-:Y:S02]  /*0720*/  IMAD R6, R5, 0x5a913001, RZ ;  /* 0x5a91300105067824 */ /* 0x000fe400078e02ff */
[----:B------:R-:W-:-:S04]  /*0730*/  IMAD.WIDE.U32 R4, R3, 0x5a913001, RZ ;  /* 0x5a91300103047825 */ /* 0x000fc800078e00ff */
[----:B------:R-:W-:-:S04]  /*0740*/  IMAD R7, R3, -0x2e4ab659, R6 ;  /* 0xd1b549a703077824 */ /* 0x000fc800078e0206 */
[----:B------:R-:W-:-:S05]  /*0750*/  IMAD.IADD R7, R5, 0x1, R7 ;  /* 0x0000000105077824 */ /* 0x000fca00078e0207 */
[--C-:B------:R-:W-:Y:S02]  /*0760*/  SHF.R.U32.HI R5, RZ, 0x1f, R7.reuse ;  /* 0x0000001fff057819 */ /* 0x100fe40000011607 */
[--C-:B------:R-:W-:Y:S02]  /*0770*/  SHF.R.U32.HI R6, RZ, 0xb, R7.reuse ;  /* 0x0000000bff067819 */ /* 0x100fe40000011607 */
[C---:B------:R-:W-:Y:S02]  /*0780*/  SHF.R.U64 R3, R4.reuse, 0x1f, R7 ;  /* 0x0000001f04037819 */ /* 0x040fe40000001207 */
[----:B------:R-:W-:Y:S02]  /*0790*/  LOP3.LUT R5, R5, R7, RZ, 0x3c, !PT ;  /* 0x0000000705057212 */ /* 0x000fe400078e3cff */
[----:B------:R-:W-:Y:S02]  /*07a0*/  LOP3.LUT R6, R4, R3, R6, 0x96, !PT ;  /* 0x0000000304067212 */ /* 0x000fe400078e9606 */
[----:B------:R-:W-:-:S02]  /*07b0*/  SHF.R.U32.HI R4, RZ, 0x17, R5 ;  /* 0x00000017ff047819 */ /* 0x000fc40000011605 */
[----:B------:R-:W-:Y:S02]  /*07c0*/  SHF.R.U64 R3, R6, 0x17, R5 ;  /* 0x0000001706037819 */ /* 0x000fe40000001205 */
[----:B------:R-:W-:Y:S02]  /*07d0*/  LOP3.LUT R4, R4, R5, RZ, 0x3c, !PT ;  /* 0x0000000504047212 */ /* 0x000fe400078e3cff */
[----:B------:R-:W-:-:S03]  /*07e0*/  LOP3.LUT R3, R3, R6, RZ, 0x3c, !PT ;  /* 0x0000000603037212 */ /* 0x000fc600078e3cff */
[----:B------:R-:W-:Y:S02]  /*07f0*/  IMAD R6, R4, 0x12a3801, RZ ;  /* 0x012a380104067824 */ /* 0x000fe400078e02ff */
[----:B------:R-:W-:-:S04]  /*0800*/  IMAD.WIDE.U32 R4, R3, 0x12a3801, RZ ;  /* 0x012a380103047825 */ /* 0x000fc800078e00ff */
[----:B------:R-:W-:-:S04]  /*0810*/  IMAD R4, R3, -0x24b0f52e, R6 ;  /* 0xdb4f0ad203047824 */ /* 0x000fc800078e0206 */
[----:B------:R-:W-:-:S05]  /*0820*/  IMAD.IADD R4, R5, 0x1, R4 ;  /* 0x0000000105047824 */ /* 0x000fca00078e0204 */
[--C-:B------:R-:W-:Y:S02]  /*0830*/  SHF.R.U32.HI R3, RZ, 0x1f, R4.reuse ;  /* 0x0000001fff037819 */ /* 0x100fe40000011604 */
[----:B------:R-:W-:-:S04]  /*0840*/  SHF.R.U32.HI R42, RZ, 0x3, R4 ;  /* 0x00000003ff2a7819 */ /* 0x000fc80000011604 */
[----:B------:R-:W-:-:S04]  /*0850*/  LOP3.LUT R42, R3, R42, RZ, 0x3c, !PT ;  /* 0x0000002a032a7212 */ /* 0x000fc800078e3cff */
[----:B-1----:R-:W-:-:S04]  /*0860*/  LEA R40, P0, R42, R10, 0x3 ;  /* 0x0000000a2a287211 */ /* 0x002fc800078018ff */
[----:B------:R-:W-:-:S05]  /*0870*/  LEA.HI.X R41, R42, R11, RZ, 0x3, P0 ;  /* 0x0000000b2a297211 */ /* 0x000fca00000f1cff */
[----:B------:R-:W2:Y:S01]  /*0880*/  LDG.E.64 R14, desc[UR8][R40.64] ;  /* 0x00000008280e7981 */ /* 0x000ea2000c1e1b00 */
[----:B------:R-:W-:Y:S01]  /*0890*/  IMAD.SHL.U32 R4, R25, 0x40000000, RZ ;  /* 0x4000000019047824 */ /* 0x000fe200078e00ff */
[--C-:B------:R-:W-:Y:S01]  /*08a0*/  SHF.R.U32.HI R3, RZ, 0x2, R9.reuse ;  /* 0x00000002ff037819 */ /* 0x100fe20000011609 */
[C---:B------:R-:W-:Y:S01]  /*08b0*/  IMAD.WIDE.U32 R12, R17.reuse, 0x40000000, RZ ;  /* 0x40000000110c7825 */ /* 0x040fe200078e00ff */
[--C-:B------:R-:W-:Y:S01]  /*08c0*/  SHF.R.U32.HI R35, RZ, 0x4, R9.reuse ;  /* 0x00000004ff237819 */ /* 0x100fe20000011609 */
[----:B------:R-:W-:Y:S01]  /*08d0*/  BSSY.RELIABLE B0, `(.L_x_11) ;  /* 0x00004d0000007945 */ /* 0x000fe20003800100 */
[----:B------:R-:W-:Y:S01]  /*08e0*/  SHF.R.U32.HI R39, RZ, 0x1, R9 ;  /* 0x00000001ff277819 */ /* 0x000fe20000011609 */
[----:B------:R-:W-:Y:S01]  /*08f0*/  IMAD R5, R17, -0x7bdc434a, R4 ;  /* 0x8423bcb611057824 */ /* 0x000fe200078e0204 */
[----:B------:R-:W-:Y:S01]  /*0900*/  LOP3.LUT R12, R32, R12, R3, 0x1e, !PT ;  /* 0x0000000c200c7212 */ /* 0x000fe200078e1e03 */
[----:B------:R-:W-:Y:S01]  /*0910*/  IMAD R4, R25, -0x70000000, RZ ;  /* 0x9000000019047824 */ /* 0x000fe200078e02ff */
[--C-:B------:R-:W-:Y:S01]  /*0920*/  SHF.R.U32.HI R29, RZ, 0xc, R9.reuse ;  /* 0x0000000cff1d7819 */ /* 0x100fe20000011609 */
[----:B------:R-:W-:Y:S01]  /*0930*/  IMAD.WIDE.U32 R6, R17, -0x70000000, RZ ;  /* 0x9000000011067825 */ /* 0x000fe200078e00ff */
[----:B------:R-:W-:-:S02]  /*0940*/  SHF.R.U32.HI R37, RZ, 0x12, R9 ;  /* 0x00000012ff257819 */ /* 0x000fc40000011609 */
[----:B------:R-:W-:Y:S01]  /*0950*/  SHF.R.U32.HI R27, RZ, 0x16, R9 ;  /* 0x00000016ff1b7819 */ /* 0x000fe20000011609 */
[----:B------:R-:W-:Y:S01]  /*0960*/  IMAD.IADD R8, R13, 0x1, R5 ;  /* 0x000000010d087824 */ /* 0x000fe200078e0205 */
[----:B------:R-:W-:Y:S01]  /*0970*/  LOP3.LUT R35, R32, R6, R35, 0x1e, !PT ;  /* 0x0000000620237212 */ /* 0x000fe200078e1e23 */
[C---:B------:R-:W-:Y:S01]  /*0980*/  IMAD R3, R17.reuse, 0x2108ef2d, R4 ;  /* 0x2108ef2d11037824 */ /* 0x040fe200078e0204 */
[----:B------:R-:W-:Y:S01]  /*0990*/  SHF.R.U32.HI R30, RZ, 0x1d, R9 ;  /* 0x0000001dff1e7819 */ /* 0x000fe20000011609 */
[----:B------:R-:W-:-:S04]  /*09a0*/  IMAD.WIDE.U32 R4, R17, -0x80000000, RZ ;  /* 0x8000000011047825 */ /* 0x000fc800078e00ff */
[C---:B------:R-:W-:Y:S01]  /*09b0*/  IMAD R22, R25.reuse, 0x2d900000, RZ ;  /* 0x2d90000019167824 */ /* 0x040fe200078e02ff */
[----:B------:R-:W-:Y:S01]  /*09c0*/  LOP3.LUT R39, R32, R4, R39, 0x1e, !PT ;  /* 0x0000000420277212 */ /* 0x000fe200078e1e27 */
[----:B------:R-:W-:Y:S02]  /*09d0*/  IMAD.U32 R20, R25, -0x80000000, RZ ;  /* 0x8000000019147824 */ /* 0x000fe400078e00ff */
[----:B------:R-:W-:Y:S02]  /*09e0*/  IMAD.IADD R34, R7, 0x1, R3 ;  /* 0x0000000107227824 */ /* 0x000fe400078e0203 */
[----:B------:R-:W-:-:S03]  /*09f0*/  IMAD.WIDE.U32 R6, R17, 0x2d900000, RZ ;  /* 0x2d90000011067825 */ /* 0x000fc600078e00ff */
[----:B------:R-:W-:Y:S01]  /*0a00*/  LOP3.LUT R34, R34, R9, RZ, 0x3c, !PT ;  /* 0x0000000922227212 */ /* 0x000fe200078e3cff */
[----:B------:R-:W-:Y:S01]  /*0a10*/  IMAD R3, R17, 0x502108ef, R22 ;  /* 0x502108ef11037824 */ /* 0x000fe200078e0216 */
[----:B------:R-:W-:Y:S01]  /*0a20*/  LOP3.LUT R29, R32, R6, R29, 0x1e, !PT ;  /* 0x00000006201d7212 */ /* 0x000fe200078e1e1d */
[----:B------:R-:W-:Y:S02]  /*0a30*/  IMAD R4, R25, -0x4349c000, RZ ;  /* 0xbcb6400019047824 */ /* 0x000fe400078e02ff */
[----:B------:R-:W-:Y:S02]  /*0a40*/  IMAD R13, R17, 0x847796c, R20 ;  /* 0x0847796c110d7824 */ /* 0x000fe400078e0214 */
[----:B------:R-:W-:Y:S02]  /*0a50*/  IMAD.IADD R28, R7, 0x1, R3 ;  /* 0x00000001071c7824 */ /* 0x000fe400078e0203 */
[----:B------:R-:W-:-:S03]  /*0a60*/  IMAD.WIDE.U32 R6, R17, -0x4349c000, RZ ;  /* 0xbcb6400011067825 */ /* 0x000fc600078e00ff */
[-C--:B------:R-:W-:Y:S01]  /*0a70*/  LOP3.LUT R28, R28, R9.reuse, RZ, 0x3c, !PT ;  /* 0x000000091c1c7212 */ /* 0x080fe200078e3cff */
[----:B------:R-:W-:Y:S01]  /*0a80*/  IMAD R3, R17, 0x5d408423, R4 ;  /* 0x5d40842311037824 */ /* 0x000fe200078e0204 */
[----:B------:R-:W-:Y:S01]  /*0a90*/  LOP3.LUT R37, R32, R6, R37, 0x1e, !PT ;  /* 0x0000000620257212 */ /* 0x000fe200078e1e25 */
[----:B------:R-:W-:Y:S01]  /*0aa0*/  IMAD.IADD R38, R5, 0x1, R13 ;  /* 0x0000000105267824 */ /* 0x000fe200078e020d */
[-C--:B------:R-:W-:Y:S01]  /*0ab0*/  LOP3.LUT R13, R8, R9.reuse, RZ, 0x3c, !PT ;  /* 0x00000009080d7212 */ /* 0x080fe200078e3cff */
[----:B------:R-:W-:Y:S02]  /*0ac0*/  IMAD R20, R25, 0x64000000, RZ ;  /* 0x6400000019147824 */ /* 0x000fe400078e02ff */
[----:B------:R-:W-:Y:S01]  /*0ad0*/  IMAD.WIDE.U32 R4, R17, 0x64000000, RZ ;  /* 0x6400000011047825 */ /* 0x000fe200078e00ff */
[----:B------:R-:W-:Y:S02]  /*0ae0*/  SHF.L.W.U32.HI R6, R13, 0x11, R12 ;  /* 0x000000110d067819 */ /* 0x000fe40000010e0c */
[----:B------:R-:W-:Y:S01]  /*0af0*/  LOP3.LUT R38, R38, R9, RZ, 0x3c, !PT ;  /* 0x0000000926267212 */ /* 0x000fe200078e3cff */
[----:B------:R-:W-:Y:S01]  /*0b00*/  IMAD.IADD R36, R7, 0x1, R3 ;  /* 0x0000000107247824 */ /* 0x000fe200078e0203 */
[----:B------:R-:W-:Y:S01]  /*0b10*/  SHF.R.U32.HI R3, RZ, 0x6, R9 ;  /* 0x00000006ff037819 */ /* 0x000fe20000011609 */
[----:B------:R-:W-:-:S02]  /*0b20*/  IMAD R19, R17, 0x8423bcb, R20 ;  /* 0x08423bcb11137824 */ /* 0x000fc400078e0214 */
[----:B------:R-:W-:Y:S01]  /*0b30*/  IMAD R20, R25, 0x3bcb6400, RZ ;  /* 0x3bcb640019147824 */ /* 0x000fe200078e02ff */
[----:B------:R-:W-:Y:S01]  /*0b40*/  LOP3.LUT R3, R32, R4, R3, 0x1e, !PT ;  /* 0x0000000420037212 */ /* 0x000fe200078e1e03 */
[----:B------:R-:W-:Y:S01]  /*0b50*/  IMAD.IADD R8, R5, 0x1, R19 ;  /* 0x0000000105087824 */ /* 0x000fe200078e0213 */
[----:B------:R-:W-:Y:S01]  /*0b60*/  SHF.L.W.U32.HI R5, R12, 0x11, R13 ;  /* 0x000000110c057819 */ /* 0x000fe20000010e0d */
[C---:B------:R-:W-:Y:S01]  /*0b70*/  IMAD R21, R17.reuse, -0x3a2bf7be, R20 ;  /* 0xc5d4084211157824 */ /* 0x040fe200078e0214 */
[----:B------:R-:W-:Y:S01]  /*0b80*/  LOP3.LUT R4, R6, R13, RZ, 0x3c, !PT ;  /* 0x0000000d06047212 */ /* 0x000fe200078e3cff */
[----:B------:R-:W-:Y:S01]  /*0b90*/  IMAD R13, R17, 0x796c8000, RZ ;  /* 0x796c8000110d7824 */ /* 0x000fe200078e02ff */
[----:B------:R-:W-:Y:S01]  /*0ba0*/  LOP3.LUT R5, R5, R12, RZ, 0x3c, !PT ;  /* 0x0000000c05057212 */ /* 0x000fe200078e3cff */
[----:B------:R-:W-:Y:S01]  /*0bb0*/  IMAD.WIDE.U32 R6, R17, 0x3bcb6400, RZ ;  /* 0x3bcb640011067825 */ /* 0x000fe200078e00ff */
[--C-:B------:R-:W-:Y:S02]  /*0bc0*/  SHF.R.U32.HI R12, RZ, 0x11, R9.reuse ;  /* 0x00000011ff0c7819 */ /* 0x100fe40000011609 */
[----:B------:R-:W-:Y:S01]  /*0bd0*/  SHF.R.U64 R19, R32, 0x11, R9 ;  /* 0x0000001120137819 */ /* 0x000fe20000001209 */
[----:B------:R-:W-:Y:S01]  /*0be0*/  IMAD R4, R4, 0x540da801, RZ ;  /* 0x540da80104047824 */ /* 0x000fe200078e02ff */
[----:B------:R-:W-:Y:S01]  /*0bf0*/  LOP3.LUT R13, R9, R13, R12, 0x1e, !PT ;  /* 0x0000000d090d7212 */ /* 0x000fe200078e1e0c */
[----:B------:R-:W-:Y:S01]  /*0c00*/  IMAD.IADD R26, R7, 0x1, R21 ;  /* 0x00000001071a7824 */ /* 0x000fe200078e0215 */
[----:B------:R-:W-:Y:S01]  /*0c10*/  LOP3.LUT R20, R19, R32, RZ, 0x3c, !PT ;  /* 0x0000002013147212 */ /* 0x000fe200078e3cff */
[C---:B------:R-:W-:Y:S01]  /*0c20*/  IMAD R23, R5.reuse, -0x2de80b7, R4 ;  /* 0xfd217f4905177824 */ /* 0x040fe200078e0204 */
[----:B------:R-:W-:Y:S01]  /*0c30*/  LOP3.LUT R27, R32, R6, R27, 0x1e, !PT ;  /* 0x00000006201b7212 */ /* 0x000fe200078e1e1b */
[----:B------:R-:W-:Y:S01]  /*0c40*/  IMAD.WIDE.U32 R4, R5, 0x540da801, RZ ;  /* 0x540da80105047825 */ /* 0x000fe200078e00ff */
[----:B------:R-:W-:-:S02]  /*0c50*/  SHF.L.W.U32.HI R12, R20, 0xa, R13 ;  /* 0x0000000a140c7819 */ /* 0x000fc40000010e0d */
[----:B------:R-:W-:Y:S01]  /*0c60*/  SHF.L.W.U32.HI R7, R29, 0x13, R28 ;  /* 0x000000131d077819 */ /* 0x000fe20000010e1c */
[----:B------:R-:W-:Y:S01]  /*0c70*/  IMAD.IADD R23, R5, 0x1, R23 ;  /* 0x0000000105177824 */ /* 0x000fe200078e0217 */
[----:B------:R-:W-:Y:S02]  /*0c80*/  SHF.L.W.U32.HI R5, R13, 0xa, R20 ;  /* 0x0000000a0d057819 */ /* 0x000fe40000010e14 */
[----:B------:R-:W-:Y:S02]  /*0c90*/  LOP3.LUT R12, R12, R13, RZ, 0x3c, !PT ;  /* 0x0000000d0c0c7212 */ /* 0x000fe400078e3cff */
[--C-:B------:R-:W-:Y:S02]  /*0ca0*/  SHF.R.U64 R6, R4, 0x1b, R23.reuse ;  /* 0x0000001b04067819 */ /* 0x100fe40000001217 */
[----:B------:R-:W-:Y:S01]  /*0cb0*/  SHF.R.U32.HI R21, RZ, 0xd, R23 ;  /* 0x0000000dff157819 */ /* 0x000fe20000011617 */
[----:B------:R-:W-:Y:S01]  /*0cc0*/  IMAD R12, R12, -0x7ab037ff, RZ ;  /* 0x854fc8010c0c7824 */ /* 0x000fe200078e02ff */
[----:B------:R-:W-:-:S02]  /*0cd0*/  LOP3.LUT R13, R7, R28, RZ, 0x3c, !PT ;  /* 0x0000001c070d7212 */ /* 0x000fc400078e3cff */
[----:B------:R-:W-:Y:S02]  /*0ce0*/  LOP3.LUT R21, R4, R21, R6, 0x96, !PT ;  /* 0x0000001504157212 */ /* 0x000fe400078e9606 */
[----:B------:R-:W-:Y:S01]  /*0cf0*/  SHF.L.W.U32.HI R6, R28, 0x13, R29 ;  /* 0x000000131c067819 */ /* 0x000fe20000010e1d */
[----:B------:R-:W-:Y:S01]  /*0d00*/  IMAD R19, R13, 0x35529001, RZ ;  /* 0x355290010d137824 */ /* 0x000fe200078e02ff */
[----:B------:R-:W-:Y:S02]  /*0d10*/  SHF.L.W.U32.HI R7, R39, 0x12, R38 ;  /* 0x0000001227077819 */ /* 0x000fe40000010e26 */
[----:B------:R-:W-:Y:S02]  /*0d20*/  LOP3.LUT R6, R6, R29, RZ, 0x3c, !PT ;  /* 0x0000001d06067212 */ /* 0x000fe400078e3cff */
[----:B------:R-:W-:Y:S02]  /*0d30*/  LOP3.LUT R36, R36, R9, RZ, 0x3c, !PT ;  /* 0x0000000924247212 */ /* 0x000fe400078e3cff */
[----:B------:R-:W-:Y:S01]  /*0d40*/  LOP3.LUT R22, R7, R38, RZ, 0x3c, !PT ;  /* 0x0000002607167212 */ /* 0x000fe200078e3cff */
[C---:B------:R-:W-:Y:S01]  /*0d50*/  IMAD R19, R6.reuse, -0x38f55fb, R19 ;  /* 0xfc70aa0506137824 */ /* 0x040fe200078e0213 */
[----:B------:R-:W-:Y:S01]  /*0d60*/  LOP3.LUT R5, R5, R20, RZ, 0x3c, !PT ;  /* 0x0000001405057212 */ /* 0x000fe200078e3cff */
[----:B------:R-:W-:Y:S01]  /*0d70*/  IMAD.WIDE.U32 R6, R6, 0x35529001, RZ ;  /* 0x3552900106067825 */ /* 0x000fe200078e00ff */
[----:B------:R-:W-:-:S02]  /*0d80*/  SHF.L.W.U32.HI R4, R38, 0x12, R39 ;  /* 0x0000001226047819 */ /* 0x000fc40000010e27 */
[----:B------:R-:W-:Y:S01]  /*0d90*/  SHF.L.W.U32.HI R13, R36, 0x11, R37 ;  /* 0x00000011240d7819 */ /* 0x000fe20000010e25 */
[----:B------:R-:W-:Y:S01]  /*0da0*/  IMAD.IADD R19, R7, 0x1, R19 ;  /* 0x0000000107137824 */ /* 0x000fe200078e0213 */
[----:B------:R-:W-:Y:S01]  /*0db0*/  SHF.L.W.U32.HI R20, R37, 0x11, R36 ;  /* 0x0000001125147819 */ /* 0x000fe20000010e24 */
[C---:B------:R-:W-:Y:S01]  /*0dc0*/  IMAD R45, R5.reuse, -0x2b1e311, R12 ;  /* 0xfd4e1cef052d7824 */ /* 0x040fe200078e020c */
[----:B------:R-:W-:Y:S01]  /*0dd0*/  LOP3.LUT R24, R4, R39, RZ, 0x3c, !PT ;  /* 0x0000002704187212 */ /* 0x000fe200078e3cff */
[----:B------:R-:W-:Y:S01]  /*0de0*/  IMAD.WIDE.U32 R4, R5, -0x7ab037ff, RZ ;  /* 0x854fc80105047825 */ /* 0x000fe200078e00ff */
[----:B------:R-:W-:Y:S02]  /*0df0*/  LOP3.LUT R13, R13, R36, RZ, 0x3c, !PT ;  /* 0x000000240d0d7212 */ /* 0x000fe400078e3cff */
[----:B------:R-:W-:Y:S01]  /*0e00*/  LOP3.LUT R20, R20, R37, RZ, 0x3c, !PT ;  /* 0x0000002514147212 */ /* 0x000fe200078e3cff */
[----:B------:R-:W-:Y:S01]  /*0e10*/  IMAD R31, R22, 0x69271001, RZ ;  /* 0x69271001161f7824 */ /* 0x000fe200078e02ff */
[--C-:B------:R-:W-:Y:S01]  /*0e20*/  SHF.R.U32.HI R22, RZ, 0x12, R19.reuse ;  /* 0x00000012ff167819 */ /* 0x100fe20000011613 */
[----:B------:R-:W-:Y:S01]  /*0e30*/  IMAD R47, R13, -0x64ff3fff, RZ ;  /* 0x9b00c0010d2f7824 */ /* 0x000fe200078e02ff */
[----:B------:R-:W-:Y:S01]  /*0e40*/  SHF.R.U64 R7, R6, 0x1d, R19 ;  /* 0x0000001d06077819 */ /* 0x000fe20000001213 */
[----:B------:R-:W-:Y:S01]  /*0e50*/  IMAD.IADD R45, R5, 0x1, R45 ;  /* 0x00000001052d7824 */ /* 0x000fe200078e022d */
[----:B------:R-:W-:Y:S01]  /*0e60*/  LOP3.LUT R8, R8, R9, RZ, 0x3c, !PT ;  /* 0x0000000908087212 */ /* 0x000fe200078e3cff */
[----:B------:R-:W-:Y:S01]  /*0e70*/  IMAD R49, R20, -0x3b56f0d, R47 ;  /* 0xfc4a90f314317824 */ /* 0x000fe200078e022f */
[----:B------:R-:W-:Y:S01]  /*0e80*/  LOP3.LUT R22, R6, R7, R22, 0x96, !PT ;  /* 0x0000000706167212 */ /* 0x000fe200078e9616 */
[----:B------:R-:W-:Y:S01]  /*0e90*/  IMAD.WIDE.U32 R6, R20, -0x64ff3fff, RZ ;  /* 0x9b00c00114067825 */ /* 0x000fe200078e00ff */
[----:B------:R-:W-:-:S02]  /*0ea0*/  SHF.R.U64 R5, R4, 0x1c, R45 ;  /* 0x0000001c04057819 */ /* 0x000fc4000000122d */
[----:B------:R-:W-:Y:S01]  /*0eb0*/  SHF.R.U32.HI R20, RZ, 0x7, R45 ;  /* 0x00000007ff147819 */ /* 0x000fe2000001162d */
[C---:B------:R-:W-:Y:S01]  /*0ec0*/  IMAD R31, R24.reuse, -0x36c2e8f, R31 ;  /* 0xfc93d171181f7824 */ /* 0x040fe200078e021f */
[--C-:B------:R-:W-:Y:S01]  /*0ed0*/  SHF.R.U32.HI R47, RZ, 0x12, R45.reuse ;  /* 0x00000012ff2f7819 */ /* 0x100fe2000001162d */
[----:B------:R-:W-:Y:S01]  /*0ee0*/  IMAD.WIDE.U32 R12, R24, 0x69271001, RZ ;  /* 0x69271001180c7825 */ /* 0x000fe200078e00ff */
[----:B------:R-:W-:Y:S02]  /*0ef0*/  SHF.R.U32.HI R46, RZ, 0x1c, R45 ;  /* 0x0000001cff2e7819 */ /* 0x000fe4000001162d */
[----:B------:R-:W-:Y:S01]  /*0f00*/  LOP3.LUT R47, R47, R20, R5, 0x96, !PT ;  /* 0x000000142f2f7212 */ /* 0x000fe200078e9605 */
[----:B------:R-:W-:Y:S01]  /*0f10*/  IMAD.IADD R5, R7, 0x1, R49 ;  /* 0x0000000107057824 */ /* 0x000fe200078e0231 */
[----:B------:R-:W-:Y:S01]  /*0f20*/  SHF.L.W.U32.HI R7, R35, 0x11, R34 ;  /* 0x0000001123077819 */ /* 0x000fe20000010e22 */
[----:B------:R-:W-:Y:S01]  /*0f30*/  IMAD.IADD R13, R13, 0x1, R31 ;  /* 0x000000010d0d7824 */ /* 0x000fe200078e021f */
[----:B------:R-:W-:Y:S01]  /*0f40*/  SHF.L.W.U32.HI R20, R34, 0x11, R35 ;  /* 0x0000001122147819 */ /* 0x000fe20000010e23 */
[----:B------:R-:W-:Y:S01]  /*0f50*/  IMAD R24, R17, -0x7b886938, RZ ;  /* 0x847796c811187824 */ /* 0x000fe200078e02ff */
[----:B------:R-:W-:-:S02]  /*0f60*/  LOP3.LUT R7, R7, R34, RZ, 0x3c, !PT ;  /* 0x0000002207077212 */ /* 0x000fc400078e3cff */
[----:B------:R-:W-:Y:S02]  /*0f70*/  SHF.R.U32.HI R31, RZ, 0x7, R13 ;  /* 0x00000007ff1f7819 */ /* 0x000fe4000001160d */
[----:B------:R-:W-:Y:S01]  /*0f80*/  SHF.R.U64 R49, R6, 0xb, R5 ;  /* 0x0000000b06317819 */ /* 0x000fe20000001205 */
[----:B------:R-:W-:Y:S01]  /*0f90*/  IMAD R7, R7, 0xec2f001, RZ ;  /* 0x0ec2f00107077824 */ /* 0x000fe200078e02ff */
[----:B------:R-:W-:Y:S02]  /*0fa0*/  LOP3.LUT R20, R20, R35, RZ, 0x3c, !PT ;  /* 0x0000002314147212 */ /* 0x000fe400078e3cff */
[----:B------:R-:W-:Y:S02]  /*0fb0*/  LOP3.LUT R31, R31, R12, RZ, 0x3c, !PT ;  /* 0x0000000c1f1f7212 */ /* 0x000fe400078e3cff */
[----:B------:R-:W-:Y:S01]  /*0fc0*/  LOP3.LUT R12, R49, R6, RZ, 0x3c, !PT ;  /* 0x00000006310c7212 */ /* 0x000fe200078e3cff */
[C---:B------:R-:W-:Y:S01]  /*0fd0*/  IMAD R49, R20.reuse, -0x2c77eda, R7 ;  /* 0xfd38812614317824 */ /* 0x040fe200078e0207 */
[----:B------:R-:W-:Y:S01]  /*0fe0*/  LOP3.LUT R30, R9, R24, R30, 0x1e, !PT ;  /* 0x00000018091e7212 */ /* 0x000fe200078e1e1e */
[----:B------:R-:W-:Y:S01]  /*0ff0*/  IMAD.WIDE.U32 R6, R20, 0xec2f001, RZ ;  /* 0x0ec2f00114067825 */ /* 0x000fe200078e00ff */
[----:B------:R-:W-:-:S02]  /*1000*/  SHF.R.U32.HI R20, RZ, 0xe, R13 ;  /* 0x0000000eff147819 */ /* 0x000fc4000001160d */
[----:B------:R-:W-:Y:S01]  /*1010*/  LOP3.LUT R24, R47, R4, RZ, 0x3c, !PT ;  /* 0x000000042f187212 */ /* 0x000fe200078e3cff */
[----:B------:R-:W-:Y:S01]  /*1020*/  IMAD.IADD R7, R7, 0x1, R49 ;  /* 0x0000000107077824 */ /* 0x000fe200078e0231 */
[----:B------:R-:W-:Y:S02]  /*1030*/  SHF.R.U32.HI R4, RZ, 0x1b, R23 ;  /* 0x0000001bff047819 */ /* 0x000fe40000011617 */
[----:B------:R-:W-:Y:S02]  /*1040*/  LOP3.LUT R45, R46, R45, RZ, 0x3c, !PT ;  /* 0x0000002d2e2d7212 */ /* 0x000fe400078e3cff */
[----:B------:R-:W-:Y:S02]  /*1050*/  SHF.R.U32.HI R48, RZ, 0xc, R7 ;  /* 0x0000000cff307819 */ /* 0x000fe40000011607 */
[----:B------:R-:W-:Y:S01]  /*1060*/  SHF.R.U32.HI R46, RZ, 0x1d, R19 ;  /* 0x0000001dff2e7819 */ /* 0x000fe20000011613 */
[----:B------:R-:W-:Y:S01]  /*1070*/  IMAD R45, R45, 0x2734f801, RZ ;  /* 0x2734f8012d2d7824 */ /* 0x000fe200078e02ff */
[----:B------:R-:W-:-:S02]  /*1080*/  LOP3.LUT R20, R20, R13, RZ, 0x3c, !PT ;  /* 0x0000000d14147212 */ /* 0x000fc400078e3cff */
[----:B------:R-:W-:Y:S01]  /*1090*/  SHF.R.U64 R47, R31, 0xe, R13 ;  /* 0x0000000e1f2f7819 */ /* 0x000fe2000000120d */
[----:B------:R-:W-:Y:S01]  /*10a0*/  IMAD R45, R24, -0x2a79126, R45 ;  /* 0xfd586eda182d7824 */ /* 0x000fe200078e022d */
[----:B------:R-:W-:Y:S02]  /*10b0*/  LOP3.LUT R13, R48, R7, RZ, 0x3c, !PT ;  /* 0x00000007300d7212 */ /* 0x000fe400078e3cff */
[----:B------:R-:W-:Y:S02]  /*10c0*/  LOP3.LUT R4, R4, R23, RZ, 0x3c, !PT ;  /* 0x0000001704047212 */ /* 0x000fe400078e3cff */
[----:B------:R-:W-:Y:S02]  /*10d0*/  LOP3.LUT R23, R46, R19, RZ, 0x3c, !PT ;  /* 0x000000132e177212 */ /* 0x000fe400078e3cff */
[----:B------:R-:W-:Y:S02]  /*10e0*/  LOP3.LUT R19, R20, R47, R31, 0x96, !PT ;  /* 0x0000002f14137212 */ /* 0x000fe400078e961f */
[----:B------:R-:W-:-:S02]  /*10f0*/  SHF.R.U32.HI R46, RZ, 0xb, R5 ;  /* 0x0000000bff2e7819 */ /* 0x000fc40000011605 */
[--C-:B------:R-:W-:Y:S02]  /*1100*/  SHF.R.U32.HI R48, RZ, 0x7, R13.reuse ;  /* 0x00000007ff307819 */ /* 0x100fe4000001160d */
[----:B------:R-:W-:Y:S01]  /*1110*/  SHF.R.U32.HI R47, RZ, 0x2, R13 ;  /* 0x00000002ff2f7819 */ /* 0x000fe2000001160d */
[----:B------:R-:W-:Y:S01]  /*1120*/  IMAD R13, R13, 0x3f94a801, RZ ;  /* 0x3f94a8010d0d7824 */ /* 0x000fe200078e02ff */
[----:B------:R-:W-:Y:S02]  /*1130*/  LOP3.LUT R31, R46, R5, RZ, 0x3c, !PT ;  /* 0x000000052e1f7212 */ /* 0x000fe400078e3cff */
[----:B------:R-:W-:Y:S02]  /*1140*/  LOP3.LUT R47, R47, R48, RZ, 0x3c, !PT ;  /* 0x000000302f2f7212 */ /* 0x000fe400078e3cff */
[----:B------:R-:W-:Y:S02]  /*1150*/  SHF.R.U32.HI R46, RZ, 0x4, R4 ;  /* 0x00000004ff2e7819 */ /* 0x000fe40000011604 */
[----:B------:R-:W-:-:S02]  /*1160*/  SHF.R.U64 R48, R6, 0xc, R7 ;  /* 0x0000000c06307819 */ /* 0x000fc40000001207 */
[----:B------:R-:W-:Y:S02]  /*1170*/  LOP3.LUT R5, R46, R21, RZ, 0x3c, !PT ;  /* 0x000000152e057212 */ /* 0x000fe400078e3cff */
[----:B------:R-:W-:Y:S02]  /*1180*/  LOP3.LUT R46, R47, R48, R6, 0x96, !PT ;  /* 0x000000302f2e7212 */ /* 0x000fe400078e9606 */
[----:B------:R-:W-:Y:S02]  /*1190*/  SHF.R.U32.HI R48, RZ, 0x17, R31 ;  /* 0x00000017ff307819 */ /* 0x000fe4000001161f */
[----:B------:R-:W-:Y:S02]  /*11a0*/  SHF.R.U64 R7, R22, 0x1c, R23 ;  /* 0x0000001c16077819 */ /* 0x000fe40000001217 */
[----:B------:R-:W-:Y:S02]  /*11b0*/  SHF.R.U64 R21, R12, 0x17, R31 ;  /* 0x000000170c157819 */ /* 0x000fe4000000121f */
[----:B------:R-:W-:-:S02]  /*11c0*/  LOP3.LUT R31, R48, R31, RZ, 0x3c, !PT ;  /* 0x0000001f301f7212 */ /* 0x000fc400078e3cff */
[----:B------:R-:W-:Y:S01]  /*11d0*/  LOP3.LUT R22, R7, R22, RZ, 0x3c, !PT ;  /* 0x0000001607167212 */ /* 0x000fe200078e3cff */
[----:B------:R-:W-:Y:S01]  /*11e0*/  IMAD.WIDE.U32 R6, R24, 0x2734f801, RZ ;  /* 0x2734f80118067825 */ /* 0x000fe200078e00ff */
[----:B------:R-:W-:Y:S02]  /*11f0*/  SHF.R.U32.HI R50, RZ, 0x1c, R23 ;  /* 0x0000001cff327819 */ /* 0x000fe40000011617 */
[----:B------:R-:W-:Y:S01]  /*1200*/  LOP3.LUT R24, R21, R12, RZ, 0x3c, !PT ;  /* 0x0000000c15187212 */ /* 0x000fe200078e3cff */
[----:B------:R-:W-:Y:S01]  /*1210*/  IMAD.IADD R6, R7, 0x1, R45 ;  /* 0x0000000107067824 */ /* 0x000fe200078e022d */
[----:B------:R-:W-:Y:S01]  /*1220*/  SHF.R.U32.HI R48, RZ, 0xb, R31 ;  /* 0x0000000bff307819 */ /* 0x000fe2000001161f */
[----:B------:R-:W-:Y:S01]  /*1230*/  IMAD R45, R46, -0x2bc865b, R13 ;  /* 0xfd4379a52e2d7824 */ /* 0x000fe200078e020d */
[----:B------:R-:W-:Y:S01]  /*1240*/  LOP3.LUT R21, R50, R23, RZ, 0x3c, !PT ;  /* 0x0000001732157212 */ /* 0x000fe200078e3cff */
[----:B------:R-:W-:Y:S01]  /*1250*/  IMAD.WIDE.U32 R12, R46, 0x3f94a801, RZ ;  /* 0x3f94a8012e0c7825 */ /* 0x000fe200078e00ff */
[----:B------:R-:W-:-:S02]  /*1260*/  SHF.R.U64 R7, R24, 0xb, R31 ;  /* 0x0000000b18077819 */ /* 0x000fc4000000121f */
[----:B------:R-:W-:Y:S02]  /*1270*/  LOP3.LUT R23, R48, R31, RZ, 0x3c, !PT ;  /* 0x0000001f30177212 */ /* 0x000fe400078e3cff */
[----:B------:R-:W-:Y:S02]  /*1280*/  SHF.R.U64 R31, R32, 0x1d, R9 ;  /* 0x0000001d201f7819 */ /* 0x000fe40000001209 */
[----:B------:R-:W-:Y:S01]  /*1290*/  LOP3.LUT R24, R7, R24, RZ, 0x3c, !PT ;  /* 0x0000001807187212 */ /* 0x000fe200078e3cff */
[----:B------:R-:W-:Y:S01]  /*12a0*/  IMAD.IADD R7, R13, 0x1, R45 ;  /* 0x000000010d077824 */ /* 0x000fe200078e022d */
[----:B------:R-:W-:Y:S02]  /*12b0*/  LOP3.LUT R26, R26, R9, RZ, 0x3c, !PT ;  /* 0x000000091a1a7212 */ /* 0x000fe400078e3cff */
[----:B------:R-:W-:Y:S02]  /*12c0*/  LOP3.LUT R31, R31, R32, RZ, 0x3c, !PT ;  /* 0x000000201f1f7212 */ /* 0x000fe400078e3cff */
[----:B--2---:R-:W-:Y:S01]  /*12d0*/  ISETP.NE.U32.AND P0, PT, R14, -0x1, PT ;  /* 0xffffffff0e00780c */ /* 0x004fe20003f05070 */
[----:B------:R-:W-:-:S03]  /*12e0*/  IMAD.MOV.U32 R14, RZ, RZ, R43 ;  /* 0x000000ffff0e7224 */ /* 0x000fc600078e002b */
[----:B------:R-:W-:Y:S01]  /*12f0*/  ISETP.NE.AND.EX P0, PT, R15, RZ, PT, P0 ;  /* 0x000000ff0f00720c */ /* 0x000fe20003f05300 */
[----:B------:R-:W-:-:S12]  /*1300*/  IMAD.MOV.U32 R15, RZ, RZ, R44 ;  /* 0x000000ffff0f7224 */ /* 0x000fd800078e002c */
[----:B------:R-:W-:Y:S05]  /*1310*/  @P0 BRA `(.L_x_12) ;  /* 0x0000000000180947 */ /* 0x000fea0003800000 */
[----:B------:R-:W-:Y:S02]  /*1320*/  IMAD.MOV.U32 R12, RZ, RZ, -0x1 ;  /* 0xffffffffff0c7424 */ /* 0x000fe400078e00ff */
[----:B------:R-:W-:-:S06]  /*1330*/  IMAD.MOV.U32 R13, RZ, RZ, 0x0 ;  /* 0x00000000ff0d7424 */ /* 0x000fcc00078e00ff */
[----:B------:R-:W2:Y:S02]  /*1340*/  ATOMG.E.CAS.64.STRONG.GPU PT, R12, [R40], R12, R14 ;  /* 0x0000000c280c73a9 */ /* 0x000ea400001ee50e */
[----:B--2---:R-:W-:-:S04]  /*1350*/  ISETP.NE.U32.AND P0, PT, R12, -0x1, PT ;  /* 0xffffffff0c00780c */ /* 0x004fc80003f05070 */
[----:B------:R-:W-:-:S13]  /*1360*/  ISETP.NE.AND.EX P0, PT, R13, RZ, PT, P0 ;  /* 0x000000ff0d00720c */ /* 0x000fda0003f05300 */
[----:B------:R-:W-:Y:S05]  /*1370*/  @!P0 BRA `(.L_x_13) ;  /* 0x0000004000948947 */ /* 0x000fea0003800000 */
.L_x_12:
[----:B------:R-:W-:Y:S02]  /*1380*/  SHF.L.W.U32.HI R13, R26, 0x3, R27 ;  /* 0x000000031a0d7819 */ /* 0x000fe40000010e1b */
[----:B------:R-:W-:Y:S02]  /*1390*/  SHF.L.W.U32.HI R12, R27, 0x3, R26 ;  /* 0x000000031b0c7819 */ /* 0x000fe40000010e1a */
[----:B------:R-:W-:Y:S02]  /*13a0*/  LOP3.LUT R13, R13, R26, RZ, 0x3c, !PT ;  /* 0x0000001a0d0d7212 */ /* 0x000fe400078e3cff */
[----:B------:R-:W-:-:S03]  /*13b0*/  LOP3.LUT R40, R12, R27, RZ, 0x3c, !PT ;  /* 0x0000001b0c287212 */ /* 0x000fc600078e3cff */
[----:B------:R-:W-:Y:S02]  /*13c0*/  IMAD R41, R13, -0x4686f7ff, RZ ;  /* 0xb97908010d297824 */ /* 0x000fe400078e02ff */
[----:B------:R-:W-:-:S04]  /*13d0*/  IMAD.WIDE.U32 R12, R40, -0x4686f7ff, RZ ;  /* 0xb9790801280c7825 */ /* 0x000fc800078e00ff */
[----:B------:R-:W-:-:S04]  /*13e0*/  IMAD R41, R40, -0x1e64fe5c, R41 ;  /* 0xe19b01a428297824 */ /* 0x000fc800078e0229 */
[----:B------:R-:W-:-:S05]  /*13f0*/  IMAD.IADD R42, R13, 0x1, R41 ;  /* 0x000000010d2a7824 */ /* 0x000fca00078e0229 */
[--C-:B------:R-:W-:Y:S02]  /*1400*/  SHF.R.U32.HI R40, RZ, 0x2, R42.reuse ;  /* 0x00000002ff287819 */ /* 0x100fe4000001162a */
[--C-:B------:R-:W-:Y:S02]  /*1410*/  SHF.R.U32.HI R41, RZ, 0x8, R42.reuse ;  /* 0x00000008ff297819 */ /* 0x100fe4000001162a */
[--C-:B------:R-:W-:Y:S02]  /*1420*/  SHF.R.U32.HI R13, RZ, 0x13, R42.reuse ;  /* 0x00000013ff0d7819 */ /* 0x100fe4000001162a */
[----:B------:R-:W-:Y:S02]  /*1430*/  LOP3.LUT R41, R12, R40, R41, 0x96, !PT ;  /* 0x000000280c297212 */ /* 0x000fe400078e9629 */
[----:B------:R-:W-:Y:S02]  /*1440*/  LOP3.LUT R13, R13, R42, RZ, 0x3c, !PT ;  /* 0x0000002a0d0d7212 */ /* 0x000fe400078e3cff */
[----:B------:R-:W-:-:S03]  /*1450*/  SHF.R.U64 R12, R41, 0x13, R42 ;  /* 0x00000013290c7819 */ /* 0x000fc6000000122a */
[----:B------:R-:W-:Y:S01]  /*1460*/  IMAD R13, R13, 0x34e39801, RZ ;  /* 0x34e398010d0d7824 */ /* 0x000fe200078e02ff */
[----:B------:R-:W-:-:S05]  /*1470*/  LOP3.LUT R12, R12, R41, RZ, 0x3c, !PT ;  /* 0x000000290c0c7212 */ /* 0x000fca00078e3cff */
[C---:B------:R-:W-:Y:S02]  /*1480*/  IMAD R41, R12.reuse, -0x19f1d48b, R13 ;  /* 0xe60e2b750c297824 */ /* 0x040fe400078e020d */
[----:B------:R-:W-:-:S04]  /*1490*/  IMAD.WIDE.U32 R12, R12, 0x34e39801, RZ ;  /* 0x34e398010c0c7825 */ /* 0x000fc800078e00ff */
[----:B------:R-:W-:-:S05]  /*14a0*/  IMAD.IADD R12, R13, 0x1, R41 ;  /* 0x000000010d0c7824 */ /* 0x000fca00078e0229 */
[--C-:B------:R-:W-:Y:S02]  /*14b0*/  SHF.R.U32.HI R13, RZ, 0x1d, R12.reuse ;  /* 0x0000001dff0d7819 */ /* 0x100fe4000001160c */
[----:B------:R-:W-:-:S04]  /*14c0*/  SHF.R.U32.HI R42, RZ, 0x3, R12 ;  /* 0x00000003ff2a7819 */ /* 0x000fc8000001160c */
[----:B------:R-:W-:-:S04]  /*14d0*/  LOP3.LUT R42, R13, R42, RZ, 0x3c, !PT ;  /* 0x0000002a0d2a7212 */ /* 0x000fc800078e3cff */
[----:B------:R-:W-:-:S04]  /*14e0*/  LEA R40, P0, R42, R10, 0x3 ;  /* 0x0000000a2a287211 */ /* 0x000fc800078018ff */
[----:B------:R-:W-:-:S05]  /*14f0*/  LEA.HI.X R41, R42, R11, RZ, 0x3, P0 ;  /* 0x0000000b2a297211 */ /* 0x000fca00000f1cff */
[----:B------:R-:W2:Y:S02]  /*1500*/  LDG.E.64 R12, desc[UR8][R40.64] ;  /* 0x00000008280c7981 */ /* 0x000ea4000c1e1b00 */
[----:B--2---:R-:W-:-:S04]  /*1510*/  ISETP.NE.U32.AND P0, PT, R12, -0x1, PT ;  /* 0xffffffff0c00780c */ /* 0x004fc80003f05070 */
[----:B------:R-:W-:-:S13]  /*1520*/  ISETP.NE.AND.EX P0, PT, R13, RZ, PT, P0 ;  /* 0x000000ff0d00720c */ /* 0x000fda0003f05300 */
[----:B------:R-:W-:Y:S05]  /*1530*/  @P0 BRA `(.L_x_14) ;  /* 0x0000000000180947 */ /* 0x000fea0003800000 */
[----:B------:R-:W-:Y:S02]  /*1540*/  IMAD.MOV.U32 R12, RZ, RZ, -0x1 ;  /* 0xffffffffff0c7424 */ /* 0x000fe400078e00ff */
[----:B------:R-:W-:-:S06]  /*1550*/  IMAD.MOV.U32 R13, RZ, RZ, 0x0 ;  /* 0x00000000ff0d7424 */ /* 0x000fcc00078e00ff */
[----:B------:R-:W2:Y:S02]  /*1560*/  ATOMG.E.CAS.64.STRONG.GPU PT, R12, [R40], R12, R14 ;  /* 0x0000000c280c73a9 */ /* 0x000ea400001ee50e */
[----:B--2---:R-:W-:-:S04]  /*1570*/  ISETP.NE.U32.AND P0, PT, R12, -0x1, PT ;  /* 0xffffffff0c00780c */ /* 0x004fc80003f05070 */
[----:B------:R-:W-:-:S13]  /*1580*/  ISETP.NE.AND.EX P0, PT, R13, RZ, PT, P0 ;  /* 0x000000ff0d00720c */ /* 0x000fda0003f05300 */
[----:B------:R-:W-:Y:S05]  /*1590*/  @!P0 BRA `(.L_x_13) ;  /* 0x00000040000c8947 */ /* 0x000fea0003800000 */
.L_x_14:
        /* <DEDUP_REMOVED lines=9> */
[C-C-:B------:R-:W-:Y:S02]  /*1630*/  SHF.R.U64 R40, R12.reuse, 0x1e, R42.reuse ;  /* 0x0000001e0c287819 */ /* 0x140fe4000000122a */
[----:B------:R-:W-:Y:S02]  /*1640*/  SHF.R.U32.HI R13, RZ, 0xc, R42 ;  /* 0x0000000cff0d7819 */ /* 0x000fe4000001162a */
[----:B------:R-:W-:Y:S02]  /*1650*/  LOP3.LUT R41, R41, R42, RZ, 0x3c, !PT ;  /* 0x0000002a29297212 */ /* 0x000fe400078e3cff */
[----:B------:R-:W-:Y:S02]  /*1660*/  LOP3.LUT R13, R12, R40, R13, 0x96, !PT ;  /* 0x000000280c0d7212 */ /* 0x000fe400078e960d */
[----:B------:R-:W-:-:S02]  /*1670*/  SHF.R.U32.HI R12, RZ, 0xf, R41 ;  /* 0x0000000fff0c7819 */ /* 0x000fc40000011629 */
[----:B------:R-:W-:Y:S02]  /*1680*/  SHF.R.U64 R40, R13, 0xf, R41 ;  /* 0x0000000f0d287819 */ /* 0x000fe40000001229 */
[----:B------:R-:W-:Y:S02]  /*1690*/  LOP3.LUT R12, R12, R41, RZ, 0x3c, !PT ;  /* 0x000000290c0c7212 */ /* 0x000fe400078e3cff */
[----:B------:R-:W-:-:S03]  /*16a0*/  LOP3.LUT R40, R40, R13, RZ, 0x3c, !PT ;  /* 0x0000000d28287212 */ /* 0x000fc600078e3cff */
[----:B------:R-:W-:Y:S02]  /*16b0*/  IMAD R41, R12, -0x6cee5fff, RZ ;  /* 0x9311a0010c297824 */ /* 0x000fe400078e02ff */
[----:B------:R-:W-:-:S04]  /*16c0*/  IMAD.WIDE.U32 R12, R40, -0x6cee5fff, RZ ;  /* 0x9311a001280c7825 */ /* 0x000fc800078e00ff */
[----:B------:R-:W-:-:S04]  /*16d0*/  IMAD R12, R40, -0x14121140, R41 ;  /* 0xebedeec0280c7824 */ /* 0x000fc800078e0229 */
[----:B------:R-:W-:-:S05]  /*16e0*/  IMAD.IADD R12, R13, 0x1, R12 ;  /* 0x000000010d0c7824 */ /* 0x000fca00078e020c */
[----:B------:R-:W-:-:S04]  /*16f0*/  SHF.R.U32.HI R42, RZ, 0x3, R12 ;  /* 0x00000003ff2a7819 */ /* 0x000fc8000001160c */
        /* <DEDUP_REMOVED lines=12> */
.L_x_15:
[----:B------:R-:W-:Y:S01]  /*17c0*/  IMAD R40, R25, -0x21a4e000, RZ ;  /* 0xde5b200019287824 */ /* 0x000fe200078e02ff */
[----:B------:R-:W-:Y:S01]  /*17d0*/  SHF.R.U32.HI R41, RZ, 0x13, R9 ;  /* 0x00000013ff297819 */ /* 0x000fe20000011609 */
[----:B------:R-:W-:-:S04]  /*17e0*/  IMAD.WIDE.U32 R12, R17, -0x21a4e000, RZ ;  /* 0xde5b2000110c7825 */ /* 0x000fc800078e00ff */
[----:B------:R-:W-:Y:S01]  /*17f0*/  IMAD R43, R17, 0x2ea04211, R40 ;  /* 0x2ea04211112b7824 */ /* 0x000fe200078e0228 */
[----:B------:R-:W-:-:S03]  /*1800*/  LOP3.LUT R40, R32, R12, R41, 0x1e, !PT ;  /* 0x0000000c20287212 */ /* 0x000fc600078e1e29 */
[----:B------:R-:W-:-:S05]  /*1810*/  IMAD.IADD R42, R13, 0x1, R43 ;  /* 0x000000010d2a7824 */ /* 0x000fca00078e022b */
[----:B------:R-:W-:-:S04]  /*1820*/  LOP3.LUT R41, R42, R9, RZ, 0x3c, !PT ;  /* 0x000000092a297212 */ /* 0x000fc800078e3cff */
        /* <DEDUP_REMOVED lines=14> */
[----:B------:R-:W-:Y:S01]  /*1910*/  IMAD R13, R13, -0x30120fff, RZ ;  /* 0xcfedf0010d0d7824 */ /* 0x000fe200078e02ff */
[----:B------:R-:W-:-:S05]  /*1920*/  LOP3.LUT R12, R12, R41, RZ, 0x3c, !PT ;  /* 0x000000290c0c7212 */ /* 0x000fca00078e3cff */
[C---:B------:R-:W-:Y:S02]  /*1930*/  IMAD R41, R12.reuse, -0x105dc5bb, R13 ;  /* 0xefa23a450c297824 */ /* 0x040fe400078e020d */
[----:B------:R-:W-:-:S04]  /*1940*/  IMAD.WIDE.U32 R12, R12, -0x30120fff, RZ ;  /* 0xcfedf0010c0c7825 */ /* 0x000fc800078e00ff */
        /* <DEDUP_REMOVED lines=16> */
.L_x_16:
[----:B------:R-:W-:Y:S01]  /*1a50*/  IMAD R40, R25, 0x7796c800, RZ ;  /* 0x7796c80019287824 */ /* 0x000fe200078e02ff */
[----:B------:R-:W-:Y:S01]  /*1a60*/  SHF.R.U32.HI R41, RZ, 0x15, R9 ;  /* 0x00000015ff297819 */ /* 0x000fe20000011609 */
[----:B------:R-:W-:-:S04]  /*1a70*/  IMAD.WIDE.U32 R12, R17, 0x7796c800, RZ ;  /* 0x7796c800110c7825 */ /* 0x000fc800078e00ff */
[----:B------:R-:W-:Y:S01]  /*1a80*/  IMAD R43, R17, -0x7457ef7c, R40 ;  /* 0x8ba81084112b7824 */ /* 0x000fe200078e0228 */
        /* <DEDUP_REMOVED lines=12> */
[----:B------:R-:W-:Y:S02]  /*1b50*/  SHF.R.U64 R13, R12, 0x17, R41 ;  /* 0x000000170c0d7819 */ /* 0x000fe40000001229 */
[----:B------:R-:W-:Y:S02]  /*1b60*/  LOP3.LUT R40, R40, R41, RZ, 0x3c, !PT ;  /* 0x0000002928287212 */ /* 0x000fe400078e3cff */
[----:B------:R-:W-:Y:S02]  /*1b70*/  LOP3.LUT R12, R13, R12, RZ, 0x3c, !PT ;  /* 0x0000000c0d0c7212 */ /* 0x000fe400078e3cff */
[--C-:B------:R-:W-:Y:S02]  /*1b80*/  SHF.R.U32.HI R41, RZ, 0x1e, R40.reuse ;  /* 0x0000001eff297819 */ /* 0x100fe40000011628 */
[----:B------:R-:W-:-:S02]  /*1b90*/  SHF.R.U64 R13, R12, 0x1e, R40 ;  /* 0x0000001e0c0d7819 */ /* 0x000fc40000001228 */
[----:B------:R-:W-:Y:S02]  /*1ba0*/  LOP3.LUT R41, R41, R40, RZ, 0x3c, !PT ;  /* 0x0000002829297212 */ /* 0x000fe400078e3cff */
[----:B------:R-:W-:Y:S02]  /*1bb0*/  LOP3.LUT R13, R13, R12, RZ, 0x3c, !PT ;  /* 0x0000000c0d0d7212 */ /* 0x000fe400078e3cff */
[--C-:B------:R-:W-:Y:S02]  /*1bc0*/  SHF.R.U32.HI R12, RZ, 0x1a, R41.reuse ;  /* 0x0000001aff0c7819 */ /* 0x100fe40000011629 */
[----:B------:R-:W-:Y:S02]  /*1bd0*/  SHF.R.U64 R40, R13, 0x1a, R41 ;  /* 0x0000001a0d287819 */ /* 0x000fe40000001229 */
[----:B------:R-:W-:Y:S02]  /*1be0*/  LOP3.LUT R12, R12, R41, RZ, 0x3c, !PT ;  /* 0x000000290c0c7212 */ /* 0x000fe400078e3cff */
[----:B------:R-:W-:-:S03]  /*1bf0*/  LOP3.LUT R40, R40, R13, RZ, 0x3c, !PT ;  /* 0x0000000d28287212 */ /* 0x000fc600078e3cff */
[----:B------:R-:W-:Y:S02]  /*1c00*/  IMAD R41, R12, -0x63980fff, RZ ;  /* 0x9c67f0010c297824 */ /* 0x000fe400078e02ff */
[----:B------:R-:W-:-:S04]  /*1c10*/  IMAD.WIDE.U32 R12, R40, -0x63980fff, RZ ;  /* 0x9c67f001280c7825 */ /* 0x000fc800078e00ff */
[----:B------:R-:W-:-:S04]  /*1c20*/  IMAD R12, R40, -0xdd11333, R41 ;  /* 0xf22eeccd280c7824 */ /* 0x000fc800078e0229 */
        /* <DEDUP_REMOVED lines=16> */
.L_x_17:
        /* <DEDUP_REMOVED lines=41> */
.L_x_18:
[----:B------:R-:W-:Y:S01]  /*1fc0*/  IMAD R41, R17, 0x423bcb64, RZ ;  /* 0x423bcb6411297824 */ /* 0x000fe200078e02ff */
[--C-:B------:R-:W-:Y:S02]  /*1fd0*/  SHF.R.U32.HI R12, RZ, 0x1e, R9.reuse ;  /* 0x0000001eff0c7819 */ /* 0x100fe40000011609 */
[----:B------:R-:W-:Y:S02]  /*1fe0*/  SHF.R.U64 R13, R32, 0x1e, R9 ;  /* 0x0000001e200d7819 */ /* 0x000fe40000001209 */
[----:B------:R-:W-:Y:S02]  /*1ff0*/  LOP3.LUT R41, R9, R41, R12, 0x1e, !PT ;  /* 0x0000002909297212 */ /* 0x000fe400078e1e0c */
[----:B------:R-:W-:-:S04]  /*2000*/  LOP3.LUT R40, R13, R32, RZ, 0x3c, !PT ;  /* 0x000000200d287212 */ /* 0x000fc800078e3cff */
        /* <DEDUP_REMOVED lines=32> */
.L_x_19:
        /* <DEDUP_REMOVED lines=43> */
.L_x_20:
        /* <DEDUP_REMOVED lines=32> */
[----:B------:R-:W2:Y:S01]  /*26c0*/  ATOMG.E.CAS.64.STRONG.GPU PT, R12, [R38], R12, R14 ;  /* 0x0000000c260c73a9 */ /* 0x000ea200001ee50e */
[----:B------:R-:W-:Y:S01]  /*26d0*/  IMAD.MOV.U32 R42, RZ, RZ, R40 ;  /* 0x000000ffff2a7224 */ /* 0x000fe200078e0028 */
[----:B--2---:R-:W-:-:S04]  /*26e0*/  ISETP.NE.U32.AND P0, PT, R12, -0x1, PT ;  /* 0xffffffff0c00780c */ /* 0x004fc80003f05070 */
[----:B------:R-:W-:-:S13]  /*26f0*/  ISETP.NE.AND.EX P0, PT, R13, RZ, PT, P0 ;  /* 0x000000ff0d00720c */ /* 0x000fda0003f05300 */
[----:B------:R-:W-:Y:S05]  /*2700*/  @!P0 BRA `(.L_x_13) ;  /* 0x0000002c00b08947 */ /* 0x000fea0003800000 */
.L_x_21:
        /* <DEDUP_REMOVED lines=40> */
.L_x_22:
        /* <DEDUP_REMOVED lines=37> */
.L_x_23:
        /* <DEDUP_REMOVED lines=10> */
[----:B------:R-:W-:Y:S02]  /*2c80*/  LOP3.LUT R36, R37, R12, RZ, 0x3c, !PT ;  /* 0x0000000c25247212 */ /* 0x000fe400078e3cff */
[----:B------:R-:W-:Y:S02]  /*2c90*/  LOP3.LUT R12, R13, R38, RZ, 0x3c, !PT ;  /* 0x000000260d0c7212 */ /* 0x000fe400078e3cff */
[----:B------:R-:W-:Y:S02]  /*2ca0*/  SHF.R.U64 R37, R36, 0xc, R38 ;  /* 0x0000000c24257819 */ /* 0x000fe40000001226 */
[----:B------:R-:W-:-:S02]  /*2cb0*/  SHF.R.U32.HI R13, RZ, 0x1a, R12 ;  /* 0x0000001aff0d7819 */ /* 0x000fc4000001160c */
[----:B------:R-:W-:Y:S02]  /*2cc0*/  LOP3.LUT R37, R37, R36, RZ, 0x3c, !PT ;  /* 0x0000002425257212 */ /* 0x000fe400078e3cff */
        /* <DEDUP_REMOVED lines=21> */
.L_x_24:
[----:B------:R-:W-:Y:S01]  /*2e20*/  IMAD R36, R25, -0x69380000, RZ ;  /* 0x96c8000019247824 */ /* 0x000fe200078e02ff */
[----:B------:R-:W-:Y:S01]  /*2e30*/  SHF.R.U32.HI R37, RZ, 0xd, R9 ;  /* 0x0000000dff257819 */ /* 0x000fe20000011609 */
[----:B------:R-:W-:-:S04]  /*2e40*/  IMAD.WIDE.U32 R12, R17, -0x69380000, RZ ;  /* 0x96c80000110c7825 */ /* 0x000fc800078e00ff */
        /* <DEDUP_REMOVED lines=13> */
[----:B------:R-:W-:Y:S02]  /*2f20*/  SHF.R.U64 R38, R12, 0x18, R13 ;  /* 0x000000180c267819 */ /* 0x000fe4000000120d */
[----:B------:R-:W-:-:S04]  /*2f30*/  LOP3.LUT R36, R36, R13, RZ, 0x3c, !PT ;  /* 0x0000000d24247212 */ /* 0x000fc800078e3cff */
[--C-:B------:R-:W-:Y:S02]  /*2f40*/  SHF.R.U32.HI R37, RZ, 0x7, R36.reuse ;  /* 0x00000007ff257819 */ /* 0x100fe40000011624 */
[----:B------:R-:W-:Y:S02]  /*2f50*/  SHF.R.U32.HI R13, RZ, 0x15, R36 ;  /* 0x00000015ff0d7819 */ /* 0x000fe40000011624 */
        /* <DEDUP_REMOVED lines=24> */
.L_x_25:
        /* <DEDUP_REMOVED lines=10> */
[--C-:B------:R-:W-:Y:S02]  /*3180*/  LOP3.LUT R35, R12, R35, R34.reuse, 0x96, !PT ;  /* 0x000000230c237212 */ /* 0x100fe400078e9622 */
        /* <DEDUP_REMOVED lines=23> */
.L_x_26:
[----:B------:R-:W-:Y:S01]  /*3300*/  IMAD R13, R17, 0x7796c800, RZ ;  /* 0x7796c800110d7824 */ /* 0x000fe200078e02ff */
[--C-:B------:R-:W-:Y:S02]  /*3310*/  SHF.R.U32.HI R12, RZ, 0x15, R9.reuse ;  /* 0x00000015ff0c7819 */ /* 0x100fe40000011609 */
[----:B------:R-:W-:Y:S02]  /*3320*/  SHF.R.U64 R35, R32, 0x15, R9 ;  /* 0x0000001520237819 */ /* 0x000fe40000001209 */
[----:B------:R-:W-:Y:S02]  /*3330*/  LOP3.LUT R13, R9, R13, R12, 0x1e, !PT ;  /* 0x0000000d090d7212 */ /* 0x000fe400078e1e0c */
[----:B------:R-:W-:-:S04]  /*3340*/  LOP3.LUT R34, R35, R32, RZ, 0x3c, !PT ;  /* 0x0000002023227212 */ /* 0x000fc800078e3cff */
        /* <DEDUP_REMOVED lines=35> */
.L_x_27:
        /* <DEDUP_REMOVED lines=37> */
.L_x_28:
        /* <DEDUP_REMOVED lines=9> */
[--C-:B------:R-:W-:Y:S02]  /*3860*/  SHF.R.U64 R31, R12, 0x14, R13.reuse ;  /* 0x000000140c1f7819 */ /* 0x100fe4000000120d */
[----:B------:R-:W-:Y:S02]  /*3870*/  LOP3.LUT R34, R34, R13, RZ, 0x3c, !PT ;  /* 0x0000000d22227212 */ /* 0x000fe400078e3cff */
[----:B------:R-:W-:Y:S02]  /*3880*/  LOP3.LUT R31, R31, R12, RZ, 0x3c, !PT ;  /* 0x0000000c1f1f7212 */ /* 0x000fe400078e3cff */
[----:B------:R-:W-:Y:S02]  /*3890*/  SHF.R.U32.HI R12, RZ, 0x1d, R34 ;  /* 0x0000001dff0c7819 */ /* 0x000fe40000011622 */
[----:B------:R-:W-:-:S02]  /*38a0*/  SHF.R.U32.HI R13, RZ, 0xc, R13 ;  /* 0x0000000cff0d7819 */ /* 0x000fc4000001160d */
[C---:B------:R-:W-:Y:S02]  /*38b0*/  SHF.R.U64 R30, R31.reuse, 0x1d, R34 ;  /* 0x0000001d1f1e7819 */ /* 0x040fe40000001222 */
[----:B------:R-:W-:Y:S02]  /*38c0*/  LOP3.LUT R12, R12, R34, RZ, 0x3c, !PT ;  /* 0x000000220c0c7212 */ /* 0x000fe400078e3cff */
[----:B------:R-:W-:-:S03]  /*38d0*/  LOP3.LUT R30, R31, R13, R30, 0x96, !PT ;  /* 0x0000000d1f1e7212 */ /* 0x000fc600078e961e */
[----:B------:R-:W-:Y:S02]  /*38e0*/  IMAD R31, R12, 0x45068801, RZ ;  /* 0x450688010c1f7824 */ /* 0x000fe400078e02ff */
[----:B------:R-:W-:-:S04]  /*38f0*/  IMAD.WIDE.U32 R12, R30, 0x45068801, RZ ;  /* 0x450688011e0c7825 */ /* 0x000fc800078e00ff */
        /* <DEDUP_REMOVED lines=16> */
.L_x_29:
[----:B------:R-:W-:Y:S01]  /*3a00*/  IMAD R31, R17, -0x21a4e000, RZ ;  /* 0xde5b2000111f7824 */ /* 0x000fe200078e02ff */
        /* <DEDUP_REMOVED lines=12> */
[----:B------:R-:W-:-:S04]  /*3ad0*/  SHF.R.U32.HI R31, RZ, 0xf, R34 ;  /* 0x0000000fff1f7819 */ /* 0x000fc80000011622 */
[----:B------:R-:W-:Y:S02]  /*3ae0*/  LOP3.LUT R31, R31, R34, RZ, 0x3c, !PT ;  /* 0x000000221f1f7212 */ /* 0x000fe400078e3cff */
[----:B------:R-:W-:Y:S02]  /*3af0*/  SHF.R.U64 R34, R12, 0xf, R34 ;  /* 0x0000000f0c227819 */ /* 0x000fe40000001222 */
[--C-:B------:R-:W-:Y:S02]  /*3b00*/  SHF.R.U32.HI R30, RZ, 0x1, R31.reuse ;  /* 0x00000001ff1e7819 */ /* 0x100fe4000001161f */
[----:B------:R-:W-:Y:S01]  /*3b10*/  SHF.R.U32.HI R13, RZ, 0xc, R31 ;  /* 0x0000000cff0d7819 */ /* 0x000fe2000001161f */
[----:B------:R-:W-:-:S03]  /*3b20*/  IMAD R31, R31, -0x28a32fff, RZ ;  /* 0xd75cd0011f1f7824 */ /* 0x000fc600078e02ff */
[----:B------:R-:W-:-:S04]  /*3b30*/  LOP3.LUT R13, R30, R13, RZ, 0x3c, !PT ;  /* 0x0000000d1e0d7212 */ /* 0x000fc800078e3cff */
[----:B------:R-:W-:-:S05]  /*3b40*/  LOP3.LUT R12, R13, R34, R12, 0x96, !PT ;  /* 0x000000220d0c7212 */ /* 0x000fca00078e960c */
        /* <DEDUP_REMOVED lines=17> */
.L_x_30:
        /* <DEDUP_REMOVED lines=35> */
.L_x_31:
        /* <DEDUP_REMOVED lines=13> */
[----:B------:R-:W-:Y:S01]  /*3f60*/  SHF.R.U32.HI R12, RZ, 0x2, R13 ;  /* 0x00000002ff0c7819 */ /* 0x000fe2000001160d */
[----:B------:R-:W-:-:S03]  /*3f70*/  IMAD R13, R13, -0x712ebfff, RZ ;  /* 0x8ed140010d0d7824 */ /* 0x000fc600078e02ff */
[----:B------:R-:W-:-:S05]  /*3f80*/  LOP3.LUT R12, R12, R27, R26, 0x96, !PT ;  /* 0x0000001b0c0c7212 */ /* 0x000fca00078e961a */
        /* <DEDUP_REMOVED lines=19> */
.L_x_32:
[----:B------:R-:W-:Y:S01]  /*40c0*/  IMAD.SHL.U32 R26, R25, 0x20000000, RZ ;  /* 0x20000000191a7824 */ /* 0x000fe200078e00ff */
[----:B------:R-:W-:Y:S01]  /*40d0*/  SHF.R.U32.HI R25, RZ, 0x3, R9 ;  /* 0x00000003ff197819 */ /* 0x000fe20000011609 */
[----:B------:R-:W-:-:S04]  /*40e0*/  IMAD.WIDE.U32 R12, R17, 0x20000000, RZ ;  /* 0x20000000110c7825 */ /* 0x000fc800078e00ff */
        /* <DEDUP_REMOVED lines=14> */
[----:B------:R-:W-:Y:S01]  /*41d0*/  SHF.R.U32.HI R13, RZ, 0x11, R27 ;  /* 0x00000011ff0d7819 */ /* 0x000fe2000001161b */
[----:B------:R-:W-:-:S03]  /*41e0*/  IMAD R27, R27, 0x69507001, RZ ;  /* 0x695070011b1b7824 */ /* 0x000fc600078e02ff */
[----:B------:R-:W-:-:S04]  /*41f0*/  LOP3.LUT R13, R13, R25, R26, 0x96, !PT ;  /* 0x000000190d0d7212 */ /* 0x000fc800078e961a */
        /* <DEDUP_REMOVED lines=20> */
.L_x_33:
        /* <DEDUP_REMOVED lines=36> */
.L_x_34:
        /* <DEDUP_REMOVED lines=20> */
.L_x_35:
        /* <DEDUP_REMOVED lines=18> */
.L_x_36:
        /* <DEDUP_REMOVED lines=20> */
.L_x_37:
        /* <DEDUP_REMOVED lines=37> */
.L_x_38:
        /* <DEDUP_REMOVED lines=16> */
[----:B------:R-:W-:Y:S02]  /*4c70*/  SHF.R.U64 R21, R12, 0x1c, R21 ;  /* 0x0000001c0c157819 */ /* 0x000fe40000001215 */
[----:B------:R-:W-:Y:S01]  /*4c80*/  SHF.R.U32.HI R13, RZ, 0x1, R19 ;  /* 0x00000001ff0d7819 */ /* 0x000fe20000011613 */
[----:B------:R-:W-:-:S03]  /*4c90*/  IMAD R19, R19, 0x22ce8001, RZ ;  /* 0x22ce800113137824 */ /* 0x000fc600078e02ff */
[----:B------:R-:W-:-:S04]  /*4ca0*/  LOP3.LUT R13, R20, R13, RZ, 0x3c, !PT ;  /* 0x0000000d140d7212 */ /* 0x000fc800078e3cff */
[----:B------:R-:W-:-:S05]  /*4cb0*/  LOP3.LUT R12, R13, R21, R12, 0x96, !PT ;  /* 0x000000150d0c7212 */ /* 0x000fca00078e960c */
        /* <DEDUP_REMOVED lines=19> */
.L_x_39:
        /* <DEDUP_REMOVED lines=10> */
[--C-:B------:R-:W-:Y:S02]  /*4e90*/  SHF.R.U64 R13, R12, 0x17, R20.reuse ;  /* 0x000000170c0d7819 */ /* 0x100fe40000001214 */
[----:B------:R-:W-:Y:S02]  /*4ea0*/  SHF.R.U32.HI R3, RZ, 0x17, R20 ;  /* 0x00000017ff037819 */ /* 0x000fe40000011614 */
[----:B------:R-:W-:Y:S02]  /*4eb0*/  LOP3.LUT R13, R13, R19, R8, 0x96, !PT ;  /* 0x000000130d0d7212 */ /* 0x000fe400078e9608 */
[----:B------:R-:W-:-:S02]  /*4ec0*/  LOP3.LUT R3, R3, R20, RZ, 0x3c, !PT ;  /* 0x0000001403037212 */ /* 0x000fc400078e3cff */
[----:B------:R-:W-:-:S03]  /*4ed0*/  LOP3.LUT R12, R13, R12, RZ, 0x3c, !PT ;  /* 0x0000000c0d0c7212 */ /* 0x000fc600078e3cff */
[----:B------:R-:W-:-:S04]  /*4ee0*/  IMAD R3, R3, 0x6bf43001, RZ ;  /* 0x6bf4300103037824 */ /* 0x000fc800078e02ff */
        /* <DEDUP_REMOVED lines=19> */
.L_x_40:
[----:B------:R-:W-:Y:S01]  /*5020*/  IMAD R12, R17, 0x108ef2d9, RZ ;  /* 0x108ef2d9110c7824 */ /* 0x000fe200078e02ff */
[----:B------:R-:W-:-:S04]  /*5030*/  LOP3.LUT R8, R9, R32, RZ, 0x3c, !PT ;  /* 0x0000002009087212 */ /* 0x000fc800078e3cff */
[----:B------:R-:W-:-:S04]  /*5040*/  LOP3.LUT R13, R12, R9, RZ, 0x3c, !PT ;  /* 0x000000090c0d7212 */ /* 0x000fc800078e3cff */
[----:B------:R-:W-:Y:S02]  /*5050*/  SHF.L.W.U32.HI R3, R8, 0xc, R13 ;  /* 0x0000000c08037819 */ /* 0x000fe40000010e0d */
[----:B------:R-:W-:Y:S02]  /*5060*/  SHF.L.W.U32.HI R8, R13, 0xc, R8 ;  /* 0x0000000c0d087819 */ /* 0x000fe40000010e08 */
[----:B------:R-:W-:Y:S02]  /*5070*/  LOP3.LUT R3, R3, R13, RZ, 0x3c, !PT ;  /* 0x0000000d03037212 */ /* 0x000fe400078e3cff */
[----:B------:R-:W-:-:S03]  /*5080*/  LOP3.LUT R32, R8, R9, R32, 0x96, !PT ;  /* 0x0000000908207212 */ /* 0x000fc600078e9620 */
[----:B------:R-:W-:Y:S02]  /*5090*/  IMAD R3, R3, -0x7b4457ff, RZ ;  /* 0x84bba80103037824 */ /* 0x000fe400078e02ff */
[----:B------:R-:W-:-:S04]  /*50a0*/  IMAD.WIDE.U32 R8, R32, -0x7b4457ff, RZ ;  /* 0x84bba80120087825 */ /* 0x000fc800078e00ff */
[----:B------:R-:W-:-:S04]  /*50b0*/  IMAD R3, R32, -0x2f70d03, R3 ;  /* 0xfd08f2fd20037824 */ /* 0x000fc800078e0203 */
[----:B------:R-:W-:-:S05]  /*50c0*/  IMAD.IADD R3, R9, 0x1, R3 ;  /* 0x0000000109037824 */ /* 0x000fca00078e0203 */
[--C-:B------:R-:W-:Y:S02]  /*50d0*/  SHF.R.U32.HI R13, RZ, 0xa, R3.reuse ;  /* 0x0000000aff0d7819 */ /* 0x100fe40000011603 */
[----:B------:R-:W-:Y:S02]  /*50e0*/  SHF.R.U64 R9, R8, 0xa, R3 ;  /* 0x0000000a08097819 */ /* 0x000fe40000001203 */
[----:B------:R-:W-:Y:S02]  /*50f0*/  LOP3.LUT R13, R13, R3, RZ, 0x3c, !PT ;  /* 0x000000030d0d7212 */ /* 0x000fe400078e3cff */
[----:B------:R-:W-:Y:S02]  /*5100*/  LOP3.LUT R9, R9, R8, RZ, 0x3c, !PT ;  /* 0x0000000809097212 */ /* 0x000fe400078e3cff */
[--C-:B------:R-:W-:Y:S02]  /*5110*/  SHF.R.U32.HI R8, RZ, 0xf, R13.reuse ;  /* 0x0000000fff087819 */ /* 0x100fe4000001160d */
        /* <DEDUP_REMOVED lines=16> */
[----:B------:R-:W-:-:S05]  /*5220*/  IMAD.MOV.U32 R13, RZ, RZ, 0x0 ;  /* 0x00000000ff0d7424 */ /* 0x000fca00078e00ff */
[----:B------:R-:W2:Y:S01]  /*5230*/  ATOMG.E.CAS.64.STRONG.GPU PT, R8, [R8], R12, R14 ;  /* 0x0000000c080873a9 */ /* 0x000ea200001ee50e */
[----:B------:R-:W-:Y:S01]  /*5240*/  IMAD.MOV.U32 R42, RZ, RZ, R3 ;  /* 0x000000ffff2a7224 */ /* 0x000fe200078e0003 */
[----:B--2---:R-:W-:-:S04]  /*5250*/  ISETP.NE.U32.AND P0, PT, R8, -0x1, PT ;  /* 0xffffffff0800780c */ /* 0x004fc80003f05070 */
[----:B------:R-:W-:-:S13]  /*5260*/  ISETP.NE.AND.EX P0, PT, R9, RZ, PT, P0 ;  /* 0x000000ff0900720c */ /* 0x000fda0003f05300 */
[----:B------:R-:W-:Y:S05]  /*5270*/  @!P0 BRA `(.L_x_13) ;  /* 0x0000000000d48947 */ /* 0x000fea0003800000 */
.L_x_41:
        /* <DEDUP_REMOVED lines=18> */
.L_x_42:
        /* <DEDUP_REMOVED lines=14> */
.L_x_43:
        /* <DEDUP_REMOVED lines=8> */
[----:B------:R-:W-:Y:S05]  /*5500*/  @P0 BREAK.RELIABLE B0 ;  /* 0x0000000000000942 */ /* 0x000fea0003800100 */
[----:B------:R-:W-:Y:S05]  /*5510*/  @P0 BRA `(.L_x_44) ;  /* 0x0000000000200947 */ /* 0x000fea0003800000 */
[----:B------:R-:W-:Y:S02]  /*5520*/  IMAD.MOV.U32 R12, RZ, RZ, -0x1 ;  /* 0xffffffffff0c7424 */ /* 0x000fe400078e00ff */
[----:B------:R-:W-:-:S05]  /*5530*/  IMAD.MOV.U32 R13, RZ, RZ, 0x0 ;  /* 0x00000000ff0d7424 */ /* 0x000fca00078e00ff */
[----:B------:R-:W2:Y:S01]  /*5540*/  ATOMG.E.CAS.64.STRONG.GPU PT, R4, [R4], R12, R14 ;  /* 0x0000000c040473a9 */ /* 0x000ea200001ee50e */
[----:B------:R-:W-:Y:S01]  /*5550*/  IMAD.MOV.U32 R42, RZ, RZ, R3 ;  /* 0x000000ffff2a7224 */ /* 0x000fe200078e0003 */
[----:B--2---:R-:W-:-:S04]  /*5560*/  ISETP.NE.U32.AND P0, PT, R4, -0x1, PT ;  /* 0xffffffff0400780c */ /* 0x004fc80003f05070 */
[----:B------:R-:W-:-:S13]  /*5570*/  ISETP.NE.AND.EX P0, PT, R5, RZ, PT, P0 ;  /* 0x000000ff0500720c */ /* 0x000fda0003f05300 */
[----:B------:R-:W-:Y:S05]  /*5580*/  @P0 BREAK.RELIABLE B0 ;  /* 0x0000000000000942 */ /* 0x000fea0003800100 */
[----:B------:R-:W-:Y:S05]  /*5590*/  @!P0 BRA `(.L_x_13) ;  /* 0x00000000000c8947 */ /* 0x000fea0003800000 */
.L_x_44:
[----:B------:R-:W-:-:S05]  /*55a0*/  IMAD.MOV.U32 R3, RZ, RZ, 0x2 ;  /* 0x00000002ff037424 */ /* 0x000fca00078e00ff */
[----:B------:R0:W-:Y:S01]  /*55b0*/  STS [R0+0x4], R3 ;  /* 0x0000040300007388 */ /* 0x0001e20000000800 */
[----:B------:R-:W-:Y:S05]  /*55c0*/  BRA `(.L_x_45) ;  /* 0x000000e800047947 */ /* 0x000fea0003800000 */
.L_x_13:
[----:B------:R-:W-:Y:S05]  /*55d0*/  BSYNC.RELIABLE B0 ;  /* 0x0000000000007941 */ /* 0x000fea0003800100 */
.L_x_11:
[----:B------:R-:W-:-:S05]  /*55e0*/  LOP3.LUT R3, R42, 0x40000000, RZ, 0xfc, !PT ;  /* 0x400000002a037812 */ /* 0x000fca00078efcff */
[----:B------:R0:W-:Y:S01]  /*55f0*/  STS [R2+0x45c], R3 ;  /* 0x00045c0302007388 */ /* 0x0001e20000000800 */
[----:B------:R-:W-:Y:S05]  /*5600*/  BRA `(.L_x_45) ;  /* 0x000000e400f47947 */ /* 0x000fea0003800000 */
.L_x_10:
[----:B------:R-:W-:-:S13]  /*5610*/  ISETP.GT.AND P0, PT, R3, -0x40000001, PT ;  /* 0xbfffffff0300780c */ /* 0x000fda0003f04270 */
[----:B------:R-:W-:Y:S05]  /*5620*/  @P0 BRA `(.L_x_45) ;  /* 0x000000e400ec0947 */ /* 0x000fea0003800000 */
[----:B------:R-:W0:Y:S01]  /*5630*/  LDS R3, [R2+0x454] ;  /* 0x0004540002037984 */ /* 0x000e220000000800 */
[----:B------:R-:W-:Y:S03]  /*5640*/  BSSY.RECONVERGENT B0, `(.L_x_46) ;  /* 0x0000016000007945 */ /* 0x000fe60003800200 */
[----:B------:R-:W1:Y:S01]  /*5650*/  LDS R4, [R2+0x458] ;  /* 0x0004580002047984 */ /* 0x000e620000000800 */
[----:B0-----:R-:W-:Y:S02]  /*5660*/  LOP3.LUT R6, R3, 0x3fffffff, RZ, 0xc0, !PT ;  /* 0x3fffffff03067812 */ /* 0x001fe400078ec0ff */
[----:B-1----:R-:W-:-:S04]  /*5670*/  LOP3.LUT R5, R4, 0x80000000, RZ, 0xc0, !PT ;  /* 0x8000000004057812 */ /* 0x002fc800078ec0ff */
[----:B------:R-:W-:-:S04]  /*5680*/  ISETP.NE.U32.AND P0, PT, R5, -0x80000000, PT ;  /* 0x800000000500780c */ /* 0x000fc80003f05070 */
[----:B------:R-:W-:-:S13]  /*5690*/  ISETP.NE.AND.EX P0, PT, R6, 0x3fffffff, PT, P0 ;  /* 0x3fffffff0600780c */ /* 0x000fda0003f05300 */
[----:B------:R-:W-:Y:S05]  /*56a0*/  @P0 BRA `(.L_x_47) ;  /* 0x00000000003c0947 */ /* 0x000fea0003800000 */
[----:B------:R-:W0:Y:S02]  /*56b0*/  LDS R5, [R2+0x45c] ;  /* 0x00045c0002057984 */ /* 0x000e240000000800 */
[----:B0-----:R-:W-:-:S04]  /*56c0*/  SHF.R.U32.HI R5, RZ, 0xf, R5 ;  /* 0x0000000fff057819 */ /* 0x001fc80000011605 */
[----:B------:R-:W-:-:S05]  /*56d0*/  SGXT.U32 R5, R5, 0xf ;  /* 0x0000000f0505781a */ /* 0x000fca0000000000 */
[----:B------:R-:W-:-:S06]  /*56e0*/  IMAD R5, R5, 0xc, R0 ;  /* 0x0000000c05057824 */ /* 0x000fcc00078e0200 */
[----:B------:R-:W0:Y:S02]  /*56f0*/  LDS R5, [R5+0x45c] ;  /* 0x00045c0005057984 */ /* 0x000e240000000800 */
[----:B0-----:R-:W-:-:S04]  /*5700*/  LOP3.LUT R6, R5, 0xc0000000, RZ, 0xc0, !PT ;  /* 0xc000000005067812 */ /* 0x001fc800078ec0ff */
[----:B------:R-:W-:-:S04]  /*5710*/  ISETP.NE.AND P0, PT, R6, 0x40000000, PT ;  /* 0x400000000600780c */ /* 0x000fc80003f05270 */
[----:B------:R-:W-:-:S13]  /*5720*/  ISETP.LT.U32.AND P0, PT, R5, -0x40000000, P0 ;  /* 0xc00000000500780c */ /* 0x000fda0000701070 */
[----:B------:R-:W-:-:S04]  /*5730*/  @!P0 LOP3.LUT R7, R5, 0x3fffffff, RZ, 0xc0, !PT ;  /* 0x3fffffff05078812 */ /* 0x000fc800078ec0ff */
[C---:B------:R-:W-:Y:S01]  /*5740*/  @!P0 SHF.L.U64.HI R6, R7.reuse, 0x1f, RZ ;  /* 0x0000001f07068819 */ /* 0x040fe200000102ff */
[----:B------:R-:W-:-:S03]  /*5750*/  @!P0 IMAD.U32 R7, R7, -0x80000000, RZ ;  /* 0x8000000007078824 */ /* 0x000fc600078e00ff */
[----:B------:R-:W-:Y:S02]  /*5760*/  @!P0 LOP3.LUT R3, R6, 0xc0000000, R3, 0xf8, !PT ;  /* 0xc000000006038812 */ /* 0x000fe400078ef803 */
[----:B------:R-:W-:-:S03]  /*5770*/  @!P0 LOP3.LUT R4, R7, 0x7fffffff, R4, 0xf8, !PT ;  /* 0x7fffffff07048812 */ /* 0x000fc600078ef804 */
[----:B------:R0:W-:Y:S04]  /*5780*/  @!P0 STS [R2+0x454], R3 ;  /* 0x0004540302008388 */ /* 0x0001e80000000800 */
[----:B------:R0:W-:Y:S02]  /*5790*/  @!P0 STS [R2+0x458], R4 ;  /* 0x0004580402008388 */ /* 0x0001e40000000800 */
.L_x_47:
[----:B------:R-:W-:Y:S05]  /*57a0*/  BSYNC.RECONVERGENT B0 ;  /* 0x0000000000007941 */ /* 0x000fea0003800200 */
.L_x_46:
[----:B------:R-:W-:Y:S01]  /*57b0*/  LOP3.LUT R5, R4, 0x7fffffff, RZ, 0xc0, !PT ;  /* 0x7fffffff04057812 */ /* 0x000fe200078ec0ff */
[----:B------:R-:W-:Y:S03]  /*57c0*/  BSSY.RECONVERGENT B0, `(.L_x_48) ;  /* 0x000000f000007945 */ /* 0x000fe60003800200 */
[----:B------:R-:W-:-:S04]  /*57d0*/  ISETP.NE.U32.AND P0, PT, R5, 0x7fffffff, PT ;  /* 0x7fffffff0500780c */ /* 0x000fc80003f05070 */
[----:B------:R-:W-:-:S13]  /*57e0*/  ISETP.NE.AND.EX P0, PT, RZ, RZ, PT, P0 ;  /* 0x000000ffff00720c */ /* 0x000fda0003f05300 */
[----:B------:R-:W-:Y:S05]  /*57f0*/  @P0 BRA `(.L_x_49) ;  /* 0x00000000002c0947 */ /* 0x000fea0003800000 */
[----:B------:R-:W1:Y:S02]  /*5800*/  LDS R5, [R2+0x45c] ;  /* 0x00045c0002057984 */ /* 0x000e640000000800 */
[----:B-1----:R-:W-:-:S05]  /*5810*/  SGXT.U32 R5, R5, 0xf ;  /* 0x0000000f0505781a */ /* 0x002fca0000000000 */
[----:B------:R-:W-:-:S06]  /*5820*/  IMAD R5, R5, 0xc, R0 ;  /* 0x0000000c05057824 */ /* 0x000fcc00078e0200 */
[----:B------:R-:W1:Y:S02]  /*5830*/  LDS R5, [R5+0x45c] ;  /* 0x00045c0005057984 */ /* 0x000e640000000800 */
[----:B-1----:R-:W-:-:S04]  /*5840*/  LOP3.LUT R6, R5, 0xc0000000, RZ, 0xc0, !PT ;  /* 0xc000000005067812 */ /* 0x002fc800078ec0ff */
[----:B------:R-:W-:-:S04]  /*5850*/  ISETP.NE.AND P0, PT, R6, 0x40000000, PT ;  /* 0x400000000600780c */ /* 0x000fc80003f05270 */
[----:B------:R-:W-:-:S13]  /*5860*/  ISETP.LT.U32.AND P0, PT, R5, -0x40000000, P0 ;  /* 0xc00000000500780c */ /* 0x000fda0000701070 */
[----:B------:R-:W-:Y:S01]  /*5870*/  @!P0 LOP3.LUT R7, R5, 0x3fffffff, RZ, 0xc0, !PT ;  /* 0x3fffffff05078812 */ /* 0x000fe200078ec0ff */
[----:B------:R1:W-:Y:S03]  /*5880*/  @!P0 STS [R2+0x454], R3 ;  /* 0x0004540302008388 */ /* 0x0003e60000000800 */
[----:B0-----:R-:W-:-:S05]  /*5890*/  @!P0 LOP3.LUT R4, R7, 0x80000000, R4, 0xf8, !PT ;  /* 0x8000000007048812 */ /* 0x001fca00078ef804 */
[----:B------:R1:W-:Y:S02]  /*58a0*/  @!P0 STS [R2+0x458], R4 ;  /* 0x0004580402008388 */ /* 0x0003e40000000800 */
.L_x_49:
[----:B------:R-:W-:Y:S05]  /*58b0*/  BSYNC.RECONVERGENT B0 ;  /* 0x0000000000007941 */ /* 0x000fea0003800200 */
.L_x_48:
[C---:B------:R-:W-:Y:S02]  /*58c0*/  LOP3.LUT R5, R4.reuse, 0x7fffffff, RZ, 0xc0, !PT ;  /* 0x7fffffff04057812 */ /* 0x040fe400078ec0ff */
[----:B------:R-:W-:Y:S02]  /*58d0*/  LOP3.LUT R6, R4, 0x80000000, RZ, 0xc0, !PT ;  /* 0x8000000004067812 */ /* 0x000fe400078ec0ff */
[----:B------:R-:W-:Y:S02]  /*58e0*/  ISETP.NE.U32.AND P0, PT, R5, 0x7fffffff, PT ;  /* 0x7fffffff0500780c */ /* 0x000fe40003f05070 */
[----:B------:R-:W-:Y:S02]  /*58f0*/  LOP3.LUT R5, R3, 0x3fffffff, RZ, 0xc0, !PT ;  /* 0x3fffffff03057812 */ /* 0x000fe400078ec0ff */
[----:B------:R-:W-:Y:S02]  /*5900*/  ISETP.EQ.U32.AND P2, PT, R6, -0x80000000, PT ;  /* 0x800000000600780c */ /* 0x000fe40003f42070 */
[----:B------:R-:W-:-:S04]  /*5910*/  ISETP.NE.AND.EX P0, PT, RZ, RZ, PT, P0 ;  /* 0x000000ffff00720c */ /* 0x000fc80003f05300 */
[----:B------:R-:W-:-:S13]  /*5920*/  ISETP.EQ.OR.EX P0, PT, R5, 0x3fffffff, !P0, P2 ;  /* 0x3fffffff0500780c */ /* 0x000fda0004702720 */
[----:B------:R-:W-:Y:S05]  /*5930*/  @P0 BRA `(.L_x_50) ;  /* 0x000000e4001c0947 */ /* 0x000fea0003800000 */
[----:B------:R-:W-:Y:S01]  /*5940*/  LOP3.LUT R7, R3, 0x40000000, RZ, 0xc0, !PT ;  /* 0x4000000003077812 */ /* 0x000fe200078ec0ff */
[----:B------:R-:W-:Y:S01]  /*5950*/  BSSY.RECONVERGENT B0, `(.L_x_51) ;  /* 0x0000025000007945 */ /* 0x000fe20003800200 */
[--C-:B------:R-:W-:Y:S02]  /*5960*/  SHF.R.U64 R5, R4, 0x2, R3.reuse ;  /* 0x0000000204057819 */ /* 0x100fe40000001203 */
[----:B------:R-:W-:Y:S02]  /*5970*/  ISETP.NE.AND.EX P2, PT, R7, RZ, PT, !PT ;  /* 0x000000ff0700720c */ /* 0x000fe40003f453f0 */
[----:B------:R-:W-:Y:S02]  /*5980*/  SHF.R.U32.HI R6, RZ, 0x2, R3 ;  /* 0x00000002ff067819 */ /* 0x000fe40000011603 */
[----:B------:R-:W-:Y:S02]  /*5990*/  LOP3.LUT R5, R5, 0xe0000000, RZ, 0xc0, !PT ;  /* 0xe000000005057812 */ /* 0x000fe400078ec0ff */
[----:B------:R-:W-:-:S02]  /*59a0*/  LOP3.LUT R15, R6, 0xfffffff, RZ, 0xc0, !PT ;  /* 0x0fffffff060f7812 */ /* 0x000fc400078ec0ff */
[----:B------:R-:W-:-:S05]  /*59b0*/  LOP3.LUT R14, R5, 0x1fffffff, R4, 0xf8, !PT ;  /* 0x1fffffff050e7812 */ /* 0x000fca00078ef804 */
[----:B------:R-:W-:Y:S05]  /*59c0*/  @!P2 BRA `(.L_x_52) ;  /* 0x00000000004ca947 */ /* 0x000fea0003800000 */
[----:B------:R-:W-:-:S05]  /*59d0*/  IMAD.SHL.U32 R5, R4, 0x40, RZ ;  /* 0x0000004004057824 */ /* 0x000fca00078e00ff */
[----:B------:R-:W-:-:S04]  /*59e0*/  LOP3.LUT R5, R15, 0x3ffffc0, R5, 0x78, !PT ;  /* 0x03ffffc00f057812 */ /* 0x000fc800078e7805 */
[--C-:B------:R-:W-:Y:S02]  /*59f0*/  SHF.R.U64 R6, R14, 0x14, R5.reuse ;  /* 0x000000140e067819 */ /* 0x100fe40000001205 */
[----:B------:R-:W-:Y:S02]  /*5a00*/  SHF.R.U32.HI R8, RZ, 0x14, R5 ;  /* 0x00000014ff087819 */ /* 0x000fe40000011605 */
[----:B------:R-:W-:Y:S02]  /*5a10*/  LOP3.LUT R6, R6, R14, RZ, 0x3c, !PT ;  /* 0x0000000e06067212 */ /* 0x000fe400078e3cff */
[----:B------:R-:W-:-:S03]  /*5a20*/  LOP3.LUT R8, R8, R5, RZ, 0x3c, !PT ;  /* 0x0000000508087212 */ /* 0x000fc600078e3cff */
[C---:B------:R-:W-:Y:S01]  /*5a30*/  IMAD.SHL.U32 R7, R6.reuse, 0x4000, RZ ;  /* 0x0000400006077824 */ /* 0x040fe200078e00ff */
[----:B------:R-:W-:-:S04]  /*5a40*/  SHF.L.U64.HI R5, R6, 0xe, R8 ;  /* 0x0000000e06057819 */ /* 0x000fc80000010208 */
[----:B------:R-:W-:Y:S02]  /*5a50*/  LOP3.LUT R5, R8, 0x3ffffff, R5, 0x78, !PT ;  /* 0x03ffffff08057812 */ /* 0x000fe400078e7805 */
[----:B------:R-:W-:Y:S02]  /*5a60*/  LOP3.LUT R7, R6, 0xffffc000, R7, 0x78, !PT ;  /* 0xffffc00006077812 */ /* 0x000fe400078e7807 */
[----:B------:R-:W-:Y:S02]  /*5a70*/  SHF.R.U32.HI R6, RZ, 0xc, R5 ;  /* 0x0000000cff067819 */ /* 0x000fe40000011605 */
[----:B------:R-:W-:Y:S02]  /*5a80*/  LOP3.LUT R5, R5, 0x1b54a32, RZ, 0x3c, !PT ;  /* 0x01b54a3205057812 */ /* 0x000fe400078e3cff */
[----:B------:R-:W-:-:S03]  /*5a90*/  LOP3.LUT R6, R7, 0xd192ed03, R6, 0x96, !PT ;  /* 0xd192ed0307067812 */ /* 0x000fc600078e9606 */
[----:B------:R-:W-:-:S04]  /*5aa0*/  IMAD R5, R5, 0x108ef2d9, RZ ;  /* 0x108ef2d905057824 */ /* 0x000fc800078e02ff */
[C---:B------:R-:W-:Y:S02]  /*5ab0*/  IMAD R5, R6.reuse, 0x2f17502, R5 ;  /* 0x02f1750206057824 */ /* 0x040fe400078e0205 */
[----:B------:R-:W-:-:S04]  /*5ac0*/  IMAD.WIDE.U32 R6, R6, 0x108ef2d9, RZ ;  /* 0x108ef2d906067825 */ /* 0x000fc800078e00ff */
[----:B------:R-:W-:-:S05]  /*5ad0*/  IMAD.IADD R5, R7, 0x1, R5 ;  /* 0x0000000107057824 */ /* 0x000fca00078e0205 */
[----:B------:R-:W-:Y:S01]  /*5ae0*/  LOP3.LUT R5, R5, 0x3ffffff, RZ, 0xc0, !PT ;  /* 0x03ffffff05057812 */ /* 0x000fe200078ec0ff */
[----:B------:R-:W-:Y:S06]  /*5af0*/  BRA `(.L_x_53) ;  /* 0x0000000000287947 */ /* 0x000fec0003800000 */
.L_x_52:
[----:B------:R-:W-:Y:S01]  /*5b00*/  IMAD.SHL.U32 R5, R4, 0x40, RZ ;  /* 0x0000004004057824 */ /* 0x000fe200078e00ff */
[----:B------:R-:W-:-:S04]  /*5b10*/  SHF.R.U32.HI R6, RZ, 0xe, R15 ;  /* 0x0000000eff067819 */ /* 0x000fc8000001160f */
[----:B------:R-:W-:Y:S02]  /*5b20*/  LOP3.LUT R6, R15, R5, R6, 0x96, !PT ;  /* 0x000000050f067212 */ /* 0x000fe400078e9606 */
[----:B------:R-:W-:Y:S02]  /*5b30*/  SHF.R.U64 R5, R14, 0xe, R15 ;  /* 0x0000000e0e057819 */ /* 0x000fe4000000120f */
[----:B------:R-:W-:Y:S02]  /*5b40*/  LOP3.LUT R6, R6, 0xd1b54a32, RZ, 0x3c, !PT ;  /* 0xd1b54a3206067812 */ /* 0x000fe400078e3cff */
[----:B------:R-:W-:-:S03]  /*5b50*/  LOP3.LUT R5, R5, 0xd192ed03, R14, 0x96, !PT ;  /* 0xd192ed0305057812 */ /* 0x000fc600078e960e */
[----:B------:R-:W-:Y:S02]  /*5b60*/  IMAD R8, R6, 0x108ef2d9, RZ ;  /* 0x108ef2d906087824 */ /* 0x000fe400078e02ff */
[----:B------:R-:W-:-:S04]  /*5b70*/  IMAD.WIDE.U32 R6, R5, 0x108ef2d9, RZ ;  /* 0x108ef2d905067825 */ /* 0x000fc800078e00ff */
[----:B------:R-:W-:-:S04]  /*5b80*/  IMAD R5, R5, -0x510e8afe, R8 ;  /* 0xaef1750205057824 */ /* 0x000fc800078e0208 */
[----:B------:R-:W-:-:S07]  /*5b90*/  IMAD.IADD R5, R7, 0x1, R5 ;  /* 0x0000000107057824 */ /* 0x000fce00078e0205 */
.L_x_53:
[----:B------:R-:W-:Y:S05]  /*5ba0*/  BSYNC.RECONVERGENT B0 ;  /* 0x0000000000007941 */ /* 0x000fea0003800200 */
.L_x_51:
[C---:B------:R-:W-:Y:S01]  /*5bb0*/  IMAD.SHL.U32 R8, R6.reuse, 0x8000, RZ ;  /* 0x0000800006087824 */ /* 0x040fe200078e00ff */
[C-C-:B------:R-:W-:Y:S01]  /*5bc0*/  SHF.L.U64.HI R10, R6.reuse, 0x1c, R5.reuse ;  /* 0x0000001c060a7819 */ /* 0x140fe20000010205 */
[C---:B------:R-:W-:Y:S01]  /*5bd0*/  IMAD.SHL.U32 R7, R6.reuse, 0x10000000, RZ ;  /* 0x1000000006077824 */ /* 0x040fe200078e00ff */
[C---:B------:R-:W-:Y:S01]  /*5be0*/  SHF.L.U64.HI R34, R6.reuse, 0xe, R5 ;  /* 0x0000000e06227819 */ /* 0x040fe20000010205 */
[----:B------:R-:W-:Y:S01]  /*5bf0*/  BSSY.RELIABLE B0, `(.L_x_54) ;  /* 0x0000bae000007945 */ /* 0x000fe20003800100 */
[----:B------:R-:W-:Y:S02]  /*5c00*/  LOP3.LUT R11, R5, 0x3ff8000, R8, 0x78, !PT ;  /* 0x03ff8000050b7812 */ /* 0x000fe400078e7808 */
[C---:B------:R-:W-:Y:S02]  /*5c10*/  LOP3.LUT R7, R6.reuse, 0xf0000000, R7, 0x78, !PT ;  /* 0xf000000006077812 */ /* 0x040fe400078e7807 */
[--C-:B------:R-:W-:Y:S02]  /*5c20*/  SHF.R.U32.HI R20, RZ, 0xb, R11.reuse ;  /* 0x0000000bff147819 */ /* 0x100fe4000001160b */
[----:B------:R-:W-:-:S02]  /*5c30*/  SHF.R.U64 R9, R6, 0xb, R11 ;  /* 0x0000000b06097819 */ /* 0x000fc4000000120b */
[----:B------:R-:W-:Y:S02]  /*5c40*/  LOP3.LUT R10, R5, 0x3ffffff, R10, 0x78, !PT ;  /* 0x03ffffff050a7812 */ /* 0x000fe400078e780a */
[----:B------:R-:W-:Y:S02]  /*5c50*/  LOP3.LUT R20, R20, R11, RZ, 0x3c, !PT ;  /* 0x0000000b14147212 */ /* 0x000fe400078e3cff */
[----:B------:R-:W-:Y:S02]  /*5c60*/  LOP3.LUT R9, R9, R6, RZ, 0x3c, !PT ;  /* 0x0000000609097212 */ /* 0x000fe400078e3cff */
[----:B------:R-:W-:Y:S02]  /*5c70*/  SHF.R.U64 R46, R7, 0x1e, R10 ;  /* 0x0000001e072e7819 */ /* 0x000fe4000000120a */
[----:B------:R-:W-:Y:S01]  /*5c80*/  SHF.L.U64.HI R8, R6, 0x1f, R5 ;  /* 0x0000001f06087819 */ /* 0x000fe20000010205 */
[C---:B------:R-:W-:Y:S01]  /*5c90*/  IMAD.SHL.U32 R12, R9.reuse, 0x400, RZ ;  /* 0x00000400090c7824 */ /* 0x040fe200078e00ff */
[----:B------:R-:W-:-:S02]  /*5ca0*/  SHF.L.U64.HI R11, R9, 0xa, R20 ;  /* 0x0000000a090b7819 */ /* 0x000fc40000010214 */
[----:B------:R-:W-:Y:S01]  /*5cb0*/  LOP3.LUT R46, R46, R7, RZ, 0x3c, !PT ;  /* 0x000000072e2e7212 */ /* 0x000fe200078e3cff */
[----:B------:R-:W-:Y:S01]  /*5cc0*/  IMAD.U32 R7, R6, -0x80000000, RZ ;  /* 0x8000000006077824 */ /* 0x000fe200078e00ff */
[----:B------:R-:W-:Y:S02]  /*5cd0*/  LOP3.LUT R8, R5, 0x3ffffff, R8, 0x78, !PT ;  /* 0x03ffffff05087812 */ /* 0x000fe400078e7808 */
[----:B------:R-:W-:Y:S02]  /*5ce0*/  LOP3.LUT R11, R20, 0x3ffffff, R11, 0x78, !PT ;  /* 0x03ffffff140b7812 */ /* 0x000fe400078e780b */
[----:B------:R-:W-:Y:S02]  /*5cf0*/  LOP3.LUT R7, R6, 0x80000000, R7, 0x78, !PT ;  /* 0x8000000006077812 */ /* 0x000fe400078e7807 */
[----:B------:R-:W-:Y:S02]  /*5d00*/  LOP3.LUT R12, R9, 0xfffffc00, R12, 0x78, !PT ;  /* 0xfffffc00090c7812 */ /* 0x000fe400078e780c */
[----:B------:R-:W-:-:S02]  /*5d10*/  SHF.R.U32.HI R23, RZ, 0x1b, R8 ;  /* 0x0000001bff177819 */ /* 0x000fc40000011608 */
[----:B------:R-:W-:Y:S01]  /*5d20*/  SHF.R.U32.HI R9, RZ, 0x10, R11 ;  /* 0x00000010ff097819 */ /* 0x000fe2000001160b */
[----:B------:R-:W-:Y:S01]  /*5d30*/  IMAD R11, R11, -0x41eac0df, RZ ;  /* 0xbe153f210b0b7824 */ /* 0x000fe200078e02ff */
[----:B------:R-:W-:Y:S02]  /*5d40*/  SHF.R.U64 R24, R7, 0x1b, R8 ;  /* 0x0000001b07187819 */ /* 0x000fe40000001208 */
[----:B------:R-:W-:Y:S02]  /*5d50*/  LOP3.LUT R23, R23, R8, RZ, 0x3c, !PT ;  /* 0x0000000817177212 */ /* 0x000fe400078e3cff */
[----:B------:R-:W-:Y:S01]  /*5d60*/  LOP3.LUT R8, R9, R12, RZ, 0x3c, !PT ;  /* 0x0000000c09087212 */ /* 0x000fe200078e3cff */
[----:B------:R-:W-:Y:S01]  /*5d70*/  IMAD.SHL.U32 R9, R6, 0x100000, RZ ;  /* 0x0010000006097824 */ /* 0x000fe200078e00ff */
[----:B------:R-:W-:Y:S02]  /*5d80*/  SHF.R.U32.HI R43, RZ, 0x1e, R10 ;  /* 0x0000001eff2b7819 */ /* 0x000fe4000001160a */
[----:B------:R-:W-:Y:S01]  /*5d90*/  LOP3.LUT R24, R24, R7, RZ, 0x3c, !PT ;  /* 0x0000000718187212 */ /* 0x000fe200078e3cff */
[----:B------:R-:W-:Y:S01]  /*5da0*/  IMAD.SHL.U32 R7, R6, 0x4000, RZ ;  /* 0x0000400006077824 */ /* 0x000fe200078e00ff */
[----:B------:R-:W-:Y:S01]  /*5db0*/  LOP3.LUT R43, R43, R10, RZ, 0x3c, !PT ;  /* 0x0000000a2b2b7212 */ /* 0x000fe200078e3cff */
[----:B------:R-:W-:Y:S01]  /*5dc0*/  IMAD R11, R8, 0x3f53873, R11 ;  /* 0x03f53873080b7824 */ /* 0x000fe200078e020b */
[----:B------:R-:W-:Y:S01]  /*5dd0*/  LOP3.LUT R12, R6, 0xfff00000, R9, 0x78, !PT ;  /* 0xfff00000060c7812 */ /* 0x000fe200078e7809 */
[----:B------:R-:W-:Y:S01]  /*5de0*/  IMAD.WIDE.U32 R8, R8, -0x41eac0df, RZ ;  /* 0xbe153f2108087825 */ /* 0x000fe200078e00ff */
[----:B------:R-:W-:-:S02]  /*5df0*/  SHF.L.U64.HI R30, R6, 0x14, R5 ;  /* 0x00000014061e7819 */ /* 0x000fc40000010205 */
[----:B------:R-:W-:Y:S01]  /*5e00*/  LOP3.LUT R34, R5, 0x3ffffff, R34, 0x78, !PT ;  /* 0x03ffffff05227812 */ /* 0x000fe200078e7822 */
[----:B------:R-:W-:Y:S01]  /*5e10*/  IMAD.IADD R22, R9, 0x1, R11 ;  /* 0x0000000109167824 */ /* 0x000fe200078e020b */
[----:B------:R-:W-:Y:S01]  /*5e20*/  LOP3.LUT R10, R6, 0xffffc000, R7, 0x78, !PT ;  /* 0xffffc000060a7812 */ /* 0x000fe200078e7807 */
[C---:B------:R-:W-:Y:S01]  /*5e30*/  IMAD.SHL.U32 R7, R46.reuse, 0x20000, RZ ;  /* 0x000200002e077824 */ /* 0x040fe200078e00ff */
[----:B------:R-:W-:Y:S02]  /*5e40*/  SHF.L.U64.HI R20, R46, 0x11, R43 ;  /* 0x000000112e147819 */ /* 0x000fe4000001022b */
[----:B------:R-:W-:Y:S02]  /*5e50*/  LOP3.LUT R30, R5, 0x3ffffff, R30, 0x78, !PT ;  /* 0x03ffffff051e7812 */ /* 0x000fe400078e781e */
[----:B------:R-:W-:Y:S02]  /*5e60*/  SHF.R.U32.HI R33, RZ, 0xc, R34 ;  /* 0x0000000cff217819 */ /* 0x000fe40000011622 */
[----:B------:R-:W-:-:S02]  /*5e70*/  LOP3.LUT R13, R43, 0x3ffffff, R20, 0x78, !PT ;  /* 0x03ffffff2b0d7812 */ /* 0x000fc400078e7814 */
[----:B------:R-:W-:Y:S02]  /*5e80*/  SHF.R.U32.HI R27, RZ, 0x6, R30 ;  /* 0x00000006ff1b7819 */ /* 0x000fe4000001161e */
[----:B------:R-:W-:Y:S02]  /*5e90*/  LOP3.LUT R20, R46, 0xfffe0000, R7, 0x78, !PT ;  /* 0xfffe00002e147812 */ /* 0x000fe400078e7807 */
[----:B------:R-:W-:Y:S02]  /*5ea0*/  LOP3.LUT R33, R33, R10, RZ, 0x3c, !PT ;  /* 0x0000000a21217212 */ /* 0x000fe400078e3cff */
[----:B------:R-:W-:Y:S02]  /*5eb0*/  LOP3.LUT R19, R22, 0x3ffffff, RZ, 0xc0, !PT ;  /* 0x03ffffff16137812 */ /* 0x000fe400078ec0ff */
[----:B------:R-:W-:Y:S02]  /*5ec0*/  SHF.L.W.U32.HI R7, R5, 0x1f, R6 ;  /* 0x0000001f05077819 */ /* 0x000fe40000010e06 */
[----:B------:R-:W-:-:S02]  /*5ed0*/  SHF.L.W.U32.HI R10, R6, 0x1f, R5 ;  /* 0x0000001f060a7819 */ /* 0x000fc40000010e05 */
[----:B------:R-:W-:Y:S02]  /*5ee0*/  SHF.R.U32.HI R11, RZ, 0x9, R13 ;  /* 0x00000009ff0b7819 */ /* 0x000fe4000001160d */
[----:B------:R-:W-:Y:S02]  /*5ef0*/  LOP3.LUT R27, R27, R12, RZ, 0x3c, !PT ;  /* 0x0000000c1b1b7212 */ /* 0x000fe400078e3cff */
[--C-:B------:R-:W-:Y:S02]  /*5f00*/  SHF.R.U64 R17, R8, 0x1c, R19.reuse ;  /* 0x0000001c08117819 */ /* 0x100fe40000001213 */
[--C-:B------:R-:W-:Y:S02]  /*5f10*/  SHF.R.U32.HI R12, RZ, 0x7, R19.reuse ;  /* 0x00000007ff0c7819 */ /* 0x100fe40000011613 */
[----:B------:R-:W-:Y:S02]  /*5f20*/  SHF.R.U32.HI R9, RZ, 0x12, R19 ;  /* 0x00000012ff097819 */ /* 0x000fe40000011613 */
[----:B------:R-:W-:-:S02]  /*5f30*/  LOP3.LUT R50, R7, R6, RZ, 0x3c, !PT ;  /* 0x0000000607327212 */ /* 0x000fc400078e3cff */
[----:B------:R-:W-:Y:S01]  /*5f40*/  LOP3.LUT R49, R10, R5, RZ, 0x3c, !PT ;  /* 0x000000050a317212 */ /* 0x000fe200078e3cff */
[----:B------:R-:W-:Y:S01]  /*5f50*/  IMAD R10, R13, -0x67c4f43f, RZ ;  /* 0x983b0bc10d0a7824 */ /* 0x000fe200078e02ff */
[----:B------:R-:W-:Y:S02]  /*5f60*/  LOP3.LUT R11, R11, R20, RZ, 0x3c, !PT ;  /* 0x000000140b0b7212 */ /* 0x000fe400078e3cff */
[----:B------:R-:W-:Y:S01]  /*5f70*/  SHF.R.U32.HI R7, RZ, 0x1c, R19 ;  /* 0x0000001cff077819 */ /* 0x000fe20000011613 */
[----:B------:R-:W-:Y:S01]  /*5f80*/  IMAD.SHL.U32 R19, R6, 0x4000000, RZ ;  /* 0x0400000006137824 */ /* 0x000fe200078e00ff */
[----:B------:R-:W-:Y:S01]  /*5f90*/  LOP3.LUT R9, R9, R12, R17, 0x96, !PT ;  /* 0x0000000c09097212 */ /* 0x000fe200078e9611 */
[C---:B------:R-:W-:Y:S01]  /*5fa0*/  IMAD R13, R11.reuse, 0x3f4e204, R10 ;  /* 0x03f4e2040b0d7824 */ /* 0x040fe200078e020a */
[----:B------:R-:W-:Y:S01]  /*5fb0*/  SHF.L.W.U32.HI R12, R50, 0x12, R49 ;  /* 0x00000012320c7819 */ /* 0x000fe20000010e31 */
[----:B------:R-:W-:Y:S01]  /*5fc0*/  IMAD.WIDE.U32 R10, R11, -0x67c4f43f, RZ ;  /* 0x983b0bc10b0a7825 */ /* 0x000fe200078e00ff */
[----:B------:R-:W-:-:S02]  /*5fd0*/  LOP3.LUT R17, R7, R22, RZ, 0x3c, !PT ;  /* 0x0000001607117212 */ /* 0x000fc400078e3cff */
[----:B------:R-:W-:Y:S01]  /*5fe0*/  SHF.L.W.U32.HI R7, R49, 0x12, R50 ;  /* 0x0000001231077819 */ /* 0x000fe20000010e32 */
[----:B------:R-:W-:Y:S01]  /*5ff0*/  IMAD.IADD R44, R11, 0x1, R13 ;  /* 0x000000010b2c7824 */ /* 0x000fe200078e020d */
[----:B------:R-:W-:Y:S01]  /*6000*/  LOP3.LUT R12, R12, R49, RZ, 0x3c, !PT ;  /* 0x000000310c0c7212 */ /* 0x000fe200078e3cff */
[----:B------:R-:W-:Y:S01]  /*6010*/  IMAD R17, R17, 0x689cd3e1, RZ ;  /* 0x689cd3e111117824 */ /* 0x000fe200078e02ff */
[----:B------:R-:W-:Y:S02]  /*6020*/  LOP3.LUT R7, R7, R50, RZ, 0x3c, !PT ;  /* 0x0000003207077212 */ /* 0x000fe400078e3cff */
[----:B------:R-:W-:Y:S01]  /*6030*/  LOP3.LUT R8, R9, R8, RZ, 0x3c, !PT ;  /* 0x0000000809087212 */ /* 0x000fe200078e3cff */
[----:B------:R-:W-:Y:S01]  /*6040*/  IMAD R12, R12, 0x69271001, RZ ;  /* 0x692710010c0c7824 */ /* 0x000fe200078e02ff */
[C---:B------:R-:W-:Y:S01]  /*6050*/  SHF.L.U64.HI R38, R6.reuse, 0xa, R5 ;  /* 0x0000000a06267819 */ /* 0x040fe20000010205 */
[----:B------:R-:W-:Y:S01]  /*6060*/  IMAD.SHL.U32 R9, R6, 0x400, RZ ;  /* 0x0000040006097824 */ /* 0x000fe200078e00ff */
[----:B------:R-:W-:Y:S01]  /*6070*/  LOP3.LUT R44, R44, 0x3ffffff, RZ, 0xc0, !PT ;  /* 0x03ffffff2c2c7812 */ /* 0x000fe200078ec0ff */
[----:B------:R-:W-:Y:S01]  /*6080*/  IMAD R21, R7, -0x36c2e8f, R12 ;  /* 0xfc93d17107157824 */ /* 0x000fe200078e020c */
[----:B------:R-:W-:Y:S01]  /*6090*/  LOP3.LUT R38, R5, 0x3ffffff, R38, 0x78, !PT ;  /* 0x03ffffff05267812 */ /* 0x000fe200078e7826 */
[----:B------:R-:W-:Y:S01]  /*60a0*/  IMAD.WIDE.U32 R12, R7, 0x69271001, RZ ;  /* 0x69271001070c7825 */ /* 0x000fe200078e00ff */
[----:B------:R-:W-:-:S02]  /*60b0*/  LOP3.LUT R20, R6, 0xfffffc00, R9, 0x78, !PT ;  /* 0xfffffc0006147812 */ /* 0x000fc400078e7809 */
[----:B------:R-:W-:Y:S01]  /*60c0*/  SHF.R.U32.HI R11, RZ, 0xc, R44 ;  /* 0x0000000cff0b7819 */ /* 0x000fe2000001162c */
[C---:B------:R-:W-:Y:S01]  /*60d0*/  IMAD R17, R8.reuse, 0x3f561bb, R17 ;  /* 0x03f561bb08117824 */ /* 0x040fe200078e0211 */
[----:B------:R-:W-:Y:S01]  /*60e0*/  SHF.R.U32.HI R37, RZ, 0x10, R38 ;  /* 0x00000010ff257819 */ /* 0x000fe20000011626 */
[----:B------:R-:W-:Y:S01]  /*60f0*/  IMAD.WIDE.U32 R8, R8, 0x689cd3e1, RZ ;  /* 0x689cd3e108087825 */ /* 0x000fe200078e00ff */
[----:B------:R-:W-:Y:S02]  /*6100*/  LOP3.LUT R11, R11, R44, RZ, 0x3c, !PT ;  /* 0x0000002c0b0b7212 */ /* 0x000fe400078e3cff */
[----:B------:R-:W-:Y:S01]  /*6110*/  LOP3.LUT R37, R37, R20, RZ, 0x3c, !PT ;  /* 0x0000001425257212 */ /* 0x000fe200078e3cff */
[----:B------:R-:W-:Y:S01]  /*6120*/  IMAD.IADD R21, R13, 0x1, R21 ;  /* 0x000000010d157824 */ /* 0x000fe200078e0215 */
[----:B------:R-:W-:Y:S01]  /*6130*/  SHF.R.U32.HI R20, RZ, 0x7, R11 ;  /* 0x00000007ff147819 */ /* 0x000fe2000001160b */
[----:B------:R-:W-:Y:S01]  /*6140*/  IMAD.IADD R17, R9, 0x1, R17 ;  /* 0x0000000109117824 */ /* 0x000fe200078e0211 */
[----:B------:R-:W-:Y:S01]  /*6150*/  SHF.R.U32.HI R13, RZ, 0x2, R11 ;  /* 0x00000002ff0d7819 */ /* 0x000fe2000001160b */
[----:B------:R-:W-:Y:S01]  /*6160*/  IMAD R11, R11, -0x6b01ad5f, RZ ;  /* 0x94fe52a10b0b7824 */ /* 0x000fe200078e02ff */
[----:B------:R-:W-:-:S02]  /*6170*/  SHF.R.U32.HI R7, RZ, 0x7, R21 ;  /* 0x00000007ff077819 */ /* 0x000fc40000011615 */
[----:B------:R-:W-:Y:S02]  /*6180*/  LOP3.LUT R17, R17, 0x3ffffff, RZ, 0xc0, !PT ;  /* 0x03ffffff11117812 */ /* 0x000fe400078ec0ff */
[----:B------:R-:W-:Y:S02]  /*6190*/  LOP3.LUT R12, R7, R12, RZ, 0x3c, !PT ;  /* 0x0000000c070c7212 */ /* 0x000fe400078e3cff */
[----:B------:R-:W-:Y:S01]  /*61a0*/  LOP3.LUT R7, R13, R20, RZ, 0x3c, !PT ;  /* 0x000000140d077212 */ /* 0x000fe200078e3cff */
[----:B------:R-:W-:Y:S01]  /*61b0*/  IMAD.SHL.U32 R20, R6, 0x8, RZ ;  /* 0x0000000806147824 */ /* 0x000fe200078e00ff */
[----:B------:R-:W-:Y:S02]  /*61c0*/  SHF.R.U64 R44, R10, 0xc, R44 ;  /* 0x0000000c0a2c7819 */ /* 0x000fe4000000122c */
[--C-:B------:R-:W-:Y:S02]  /*61d0*/  SHF.R.U64 R9, R8, 0x7, R17.reuse ;  /* 0x0000000708097819 */ /* 0x100fe40000001211 */
[----:B------:R-:W-:-:S02]  /*61e0*/  SHF.R.U32.HI R13, RZ, 0x7, R17 ;  /* 0x00000007ff0d7819 */ /* 0x000fc40000011611 */
[----:B------:R-:W-:Y:S02]  /*61f0*/  LOP3.LUT R44, R7, R44, R10, 0x96, !PT ;  /* 0x0000002c072c7212 */ /* 0x000fe400078e960a */
[----:B------:R-:W-:Y:S02]  /*6200*/  LOP3.LUT R7, R9, R8, RZ, 0x3c, !PT ;  /* 0x0000000809077212 */ /* 0x000fe400078e3cff */
[----:B------:R-:W-:Y:S01]  /*6210*/  LOP3.LUT R8, R13, R17, RZ, 0x3c, !PT ;  /* 0x000000110d087212 */ /* 0x000fe200078e3cff */
[C---:B------:R-:W-:Y:S01]  /*6220*/  IMAD R11, R44.reuse, 0x3f50de6, R11 ;  /* 0x03f50de62c0b7824 */ /* 0x040fe200078e020b */
[----:B------:R-:W2:Y:S01]  /*6230*/  LDC R17, c[0x3][RZ] ;  /* 0x00c00000ff117b82 */ /* 0x000ea20000000800 */
[C---:B------:R-:W-:Y:S01]  /*6240*/  LOP3.LUT R29, R5.reuse, 0x3fffff8, R20, 0x78, !PT ;  /* 0x03fffff8051d7812 */ /* 0x040fe200078e7814 */
[----:B------:R-:W-:Y:S01]  /*6250*/  IMAD.WIDE.U32 R44, R44, -0x6b01ad5f, RZ ;  /* 0x94fe52a12c2c7825 */ /* 0x000fe200078e00ff */
[C---:B------:R-:W-:Y:S02]  /*6260*/  SHF.L.U64.HI R26, R6.reuse, 0x1a, R5 ;  /* 0x0000001a061a7819 */ /* 0x040fe40000010205 */
[----:B------:R-:W-:Y:S01]  /*6270*/  SHF.L.W.U32.HI R25, R5, 0x14, R6 ;  /* 0x0000001405197819 */ /* 0x000fe20000010e06 */
[C---:B------:R-:W-:Y:S01]  /*6280*/  IMAD.SHL.U32 R13, R6.reuse, 0x1000, RZ ;  /* 0x00001000060d7824 */ /* 0x040fe200078e00ff */
[----:B------:R-:W-:Y:S01]  /*6290*/  SHF.R.U32.HI R22, RZ, 0xe, R21 ;  /* 0x0000000eff167819 */ /* 0x000fe20000011615 */
[----:B------:R-:W-:Y:S01]  /*62a0*/  IMAD.IADD R11, R45, 0x1, R11 ;  /* 0x000000012d0b7824 */ /* 0x000fe200078e020b */
[----:B------:R-:W-:-:S02]  /*62b0*/  SHF.L.W.U32.HI R32, R6, 0x14, R5 ;  /* 0x0000001406207819 */ /* 0x000fc40000010e05 */
[C---:B------:R-:W-:Y:S02]  /*62c0*/  SHF.L.W.U32.HI R31, R5.reuse, 0xe, R6 ;  /* 0x0000000e051f7819 */ /* 0x040fe40000010e06 */
[----:B------:R-:W-:Y:S02]  /*62d0*/  SHF.R.U32.HI R42, RZ, 0x17, R29 ;  /* 0x00000017ff2a7819 */ /* 0x000fe4000001161d */
[----:B------:R-:W-:Y:S02]  /*62e0*/  SHF.L.W.U32.HI R36, R6, 0xe, R5 ;  /* 0x0000000e06247819 */ /* 0x000fe40000010e05 */
[C---:B------:R-:W-:Y:S02]  /*62f0*/  LOP3.LUT R20, R5.reuse, 0x3ffffff, R26, 0x78, !PT ;  /* 0x03ffffff05147812 */ /* 0x040fe400078e781a */
[----:B------:R-:W-:Y:S02]  /*6300*/  SHF.L.W.U32.HI R35, R5, 0xa, R6 ;  /* 0x0000000a05237819 */ /* 0x000fe40000010e06 */
[----:B------:R-:W-:-:S02]  /*6310*/  LOP3.LUT R26, R25, R6, RZ, 0x3c, !PT ;  /* 0x00000006191a7212 */ /* 0x000fc400078e3cff */
[----:B------:R-:W-:Y:S01]  /*6320*/  LOP3.LUT R22, R22, R21, RZ, 0x3c, !PT ;  /* 0x0000001516167212 */ /* 0x000fe200078e3cff */
[----:B--2---:R-:W-:Y:S01]  /*6330*/  VIADD R17, R17, 0xffffffff ;  /* 0xffffffff11117836 */ /* 0x004fe20000000000 */
[----:B------:R-:W-:Y:S02]  /*6340*/  SHF.L.W.U32.HI R40, R6, 0xa, R5 ;  /* 0x0000000a06287819 */ /* 0x000fe40000010e05 */
[----:B------:R-:W-:Y:S02]  /*6350*/  LOP3.LUT R25, R32, R5, RZ, 0x3c, !PT ;  /* 0x0000000520197212 */ /* 0x000fe400078e3cff */
[----:B------:R-:W-:Y:S02]  /*6360*/  SHF.R.U64 R21, R12, 0xe, R21 ;  /* 0x0000000e0c157819 */ /* 0x000fe40000001215 */
[----:B------:R-:W-:Y:S02]  /*6370*/  SHF.L.W.U32.HI R39, R6, 0x3, R5 ;  /* 0x0000000306277819 */ /* 0x000fe40000010e05 */
[----:B------:R-:W-:-:S02]  /*6380*/  LOP3.LUT R32, R31, R6, RZ, 0x3c, !PT ;  /* 0x000000061f207212 */ /* 0x000fc400078e3cff */
[----:B------:R-:W-:Y:S02]  /*6390*/  LOP3.LUT R41, R42, R29, RZ, 0x3c, !PT ;  /* 0x0000001d2a297212 */ /* 0x000fe400078e3cff */
[C-C-:B------:R-:W-:Y:S02]  /*63a0*/  SHF.L.W.U32.HI R9, R5.reuse, 0x1c, R6.reuse ;  /* 0x0000001c05097819 */ /* 0x140fe40000010e06 */
[C---:B------:R-:W-:Y:S02]  /*63b0*/  SHF.L.W.U32.HI R10, R6.reuse, 0x1c, R5 ;  /* 0x0000001c060a7819 */ /* 0x040fe40000010e05 */
[----:B------:R-:W-:Y:S02]  /*63c0*/  SHF.L.W.U32.HI R28, R5, 0x3, R6 ;  /* 0x00000003051c7819 */ /* 0x000fe40000010e06 */
[----:B------:R-:W-:Y:S02]  /*63d0*/  LOP3.LUT R19, R6, 0xfc000000, R19, 0x78, !PT ;  /* 0xfc00000006137812 */ /* 0x000fe400078e7813 */
[----:B------:R-:W-:-:S02]  /*63e0*/  LOP3.LUT R31, R36, R5, RZ, 0x3c, !PT ;  /* 0x00000005241f7212 */ /* 0x000fc400078e3cff */
[----:B------:R-:W-:Y:S02]  /*63f0*/  SHF.R.U64 R29, R6, 0x17, R29 ;  /* 0x00000017061d7819 */ /* 0x000fe4000000121d */
[-C--:B------:R-:W-:Y:S02]  /*6400*/  LOP3.LUT R36, R35, R6.reuse, RZ, 0x3c, !PT ;  /* 0x0000000623247212 */ /* 0x080fe400078e3cff */
[----:B------:R-:W-:Y:S02]  /*6410*/  LOP3.LUT R35, R40, R5, RZ, 0x3c, !PT ;  /* 0x0000000528237212 */ /* 0x000fe400078e3cff */
[----:B------:R-:W-:Y:S02]  /*6420*/  LOP3.LUT R21, R22, R21, R12, 0x96, !PT ;  /* 0x0000001516157212 */ /* 0x000fe400078e960c */
[----:B------:R-:W-:Y:S02]  /*6430*/  LOP3.LUT R40, R39, R6, RZ, 0x3c, !PT ;  /* 0x0000000627287212 */ /* 0x000fe400078e3cff */
[----:B------:R-:W-:-:S02]  /*6440*/  SHF.L.U64.HI R12, R6, 0xc, R5 ;  /* 0x0000000c060c7819 */ /* 0x000fc40000010205 */
[-C--:B------:R-:W-:Y:S02]  /*6450*/  LOP3.LUT R9, R9, R6.reuse, RZ, 0x3c, !PT ;  /* 0x0000000609097212 */ /* 0x080fe400078e3cff */
[-C--:B------:R-:W-:Y:S02]  /*6460*/  LOP3.LUT R10, R10, R5.reuse, RZ, 0x3c, !PT ;  /* 0x000000050a0a7212 */ /* 0x080fe400078e3cff */
[----:B------:R-:W-:Y:S02]  /*6470*/  LOP3.LUT R39, R28, R5, RZ, 0x3c, !PT ;  /* 0x000000051c277212 */ /* 0x000fe400078e3cff */
[----:B------:R-:W-:Y:S02]  /*6480*/  LOP3.LUT R19, R20, R19, RZ, 0x3c, !PT ;  /* 0x0000001314137212 */ /* 0x000fe400078e3cff */
[----:B------:R-:W-:Y:S01]  /*6490*/  LOP3.LUT R42, R29, R6, RZ, 0x3c, !PT ;  /* 0x000000061d2a7212 */ /* 0x000fe200078e3cff */
[----:B------:R-:W-:Y:S06]  /*64a0*/  @!P2 BRA `(.L_x_55) ;  /* 0x0000000000cca947 */ /* 0x000fec0003800000 */
[----:B------:R-:W-:Y:S01]  /*64b0*/  LOP3.LUT R47, R5, 0x3ffffff, R12, 0x78, !PT ;  /* 0x03ffffff052f7812 */ /* 0x000fe200078e780c */
[----:B------:R-:W2:Y:S01]  /*64c0*/  LDCU.64 UR10, c[0x0][0x380] ;  /* 0x00007000ff0a77ac */ /* 0x000ea20008000a00 */
[----:B------:R-:W-:Y:S02]  /*64d0*/  LOP3.LUT R12, R6, 0xfffff000, R13, 0x78, !PT ;  /* 0xfffff000060c7812 */ /* 0x000fe400078e780d */
[----:B------:R-:W-:-:S04]  /*64e0*/  SHF.R.U32.HI R29, RZ, 0xe, R47 ;  /* 0x0000000eff1d7819 */ /* 0x000fc8000001162f */
[----:B------:R-:W-:-:S05]  /*64f0*/  LOP3.LUT R29, R29, R12, RZ, 0x3c, !PT ;  /* 0x0000000c1d1d7212 */ /* 0x000fca00078e3cff */
[----:B------:R-:W-:-:S05]  /*6500*/  IMAD.SHL.U32 R12, R29, 0x20, RZ ;  /* 0x000000201d0c7824 */ /* 0x000fca00078e00ff */
[----:B------:R-:W-:-:S04]  /*6510*/  LOP3.LUT R12, R47, 0x3ffffe0, R12, 0x78, !PT ;  /* 0x03ffffe02f0c7812 */ /* 0x000fc800078e780c */
[----:B------:R-:W-:-:S04]  /*6520*/  SHF.R.U32.HI R13, RZ, 0x15, R12 ;  /* 0x00000015ff0d7819 */ /* 0x000fc8000001160c */
[----:B------:R-:W-:Y:S02]  /*6530*/  LOP3.LUT R13, R13, R12, RZ, 0x3c, !PT ;  /* 0x0000000c0d0d7212 */ /* 0x000fe400078e3cff */
[----:B------:R-:W-:-:S03]  /*6540*/  SHF.R.U64 R12, R29, 0x15, R12 ;  /* 0x000000151d0c7819 */ /* 0x000fc6000000120c */
[----:B------:R-:W-:Y:S01]  /*6550*/  IMAD R13, R13, -0x6295bb3f, RZ ;  /* 0x9d6a44c10d0d7824 */ /* 0x000fe200078e02ff */
[----:B------:R-:W-:-:S05]  /*6560*/  LOP3.LUT R12, R12, R29, RZ, 0x3c, !PT ;  /* 0x0000001d0c0c7212 */ /* 0x000fca00078e3cff */
[C---:B------:R-:W-:Y:S02]  /*6570*/  IMAD R47, R12.reuse, 0x346d526, R13 ;  /* 0x0346d5260c2f7824 */ /* 0x040fe400078e020d */
[----:B------:R-:W-:-:S04]  /*6580*/  IMAD.WIDE.U32 R12, R12, -0x6295bb3f, RZ ;  /* 0x9d6a44c10c0c7825 */ /* 0x000fc800078e00ff */
[----:B------:R-:W-:-:S05]  /*6590*/  IMAD.IADD R47, R13, 0x1, R47 ;  /* 0x000000010d2f7824 */ /* 0x000fca00078e022f */
[----:B------:R-:W-:-:S04]  /*65a0*/  LOP3.LUT R47, R47, 0x3ffffff, RZ, 0xc0, !PT ;  /* 0x03ffffff2f2f7812 */ /* 0x000fc800078ec0ff */
[--C-:B------:R-:W-:Y:S02]  /*65b0*/  SHF.R.U64 R13, R12, 0x1f, R47.reuse ;  /* 0x0000001f0c0d7819 */ /* 0x100fe4000000122f */
[----:B------:R-:W-:-:S04]  /*65c0*/  SHF.R.U32.HI R29, RZ, 0xb, R47 ;  /* 0x0000000bff1d7819 */ /* 0x000fc8000001162f */
[----:B------:R-:W-:Y:S02]  /*65d0*/  LOP3.LUT R29, R12, R13, R29, 0x96, !PT ;  /* 0x0000000d0c1d7212 */ /* 0x000fe400078e961d */
[----:B------:R-:W-:-:S04]  /*65e0*/  SHF.R.U32.HI R12, RZ, 0x1f, R47 ;  /* 0x0000001fff0c7819 */ /* 0x000fc8000001162f */
[----:B------:R-:W-:-:S04]  /*65f0*/  LOP3.LUT R12, R12, R47, RZ, 0x3c, !PT ;  /* 0x0000002f0c0c7212 */ /* 0x000fc800078e3cff */
[----:B------:R-:W-:-:S04]  /*6600*/  SHF.R.U32.HI R13, RZ, 0x17, R12 ;  /* 0x00000017ff0d7819 */ /* 0x000fc8000001160c */
[----:B------:R-:W-:Y:S02]  /*6610*/  LOP3.LUT R13, R13, R12, RZ, 0x3c, !PT ;  /* 0x0000000c0d0d7212 */ /* 0x000fe400078e3cff */
[----:B------:R-:W-:-:S03]  /*6620*/  SHF.R.U64 R12, R29, 0x17, R12 ;  /* 0x000000171d0c7819 */ /* 0x000fc6000000120c */
[----:B------:R-:W-:Y:S01]  /*6630*/  IMAD R13, R13, 0x4804a8e1, RZ ;  /* 0x4804a8e10d0d7824 */ /* 0x000fe200078e02ff */
[----:B------:R-:W-:-:S05]  /*6640*/  LOP3.LUT R12, R12, R29, RZ, 0x3c, !PT ;  /* 0x0000001d0c0c7212 */ /* 0x000fca00078e3cff */
[C---:B------:R-:W-:Y:S02]  /*6650*/  IMAD R29, R12.reuse, 0x36d3c2b, R13 ;  /* 0x036d3c2b0c1d7824 */ /* 0x040fe400078e020d */
[----:B------:R-:W-:-:S04]  /*6660*/  IMAD.WIDE.U32 R12, R12, 0x4804a8e1, RZ ;  /* 0x4804a8e10c0c7825 */ /* 0x000fc800078e00ff */
[----:B------:R-:W-:-:S05]  /*6670*/  IMAD.IADD R29, R13, 0x1, R29 ;  /* 0x000000010d1d7824 */ /* 0x000fca00078e021d */
[----:B------:R-:W-:-:S04]  /*6680*/  LOP3.LUT R29, R29, 0x3ffffff, RZ, 0xc0, !PT ;  /* 0x03ffffff1d1d7812 */ /* 0x000fc800078ec0ff */
[----:B------:R-:W-:-:S04]  /*6690*/  SHF.R.U64 R13, R12, 0x1c, R29 ;  /* 0x0000001c0c0d7819 */ /* 0x000fc8000000121d */
[----:B------:R-:W-:Y:S02]  /*66a0*/  LOP3.LUT R13, R13, R12, RZ, 0x3c, !PT ;  /* 0x0000000c0d0d7212 */ /* 0x000fe400078e3cff */
[----:B------:R-:W-:-:S04]  /*66b0*/  SHF.R.U32.HI R12, RZ, 0x1c, R29 ;  /* 0x0000001cff0c7819 */ /* 0x000fc8000001161d */
[----:B------:R-:W-:-:S04]  /*66c0*/  LOP3.LUT R12, R12, R29, RZ, 0x3c, !PT ;  /* 0x0000001d0c0c7212 */ /* 0x000fc800078e3cff */
[--C-:B------:R-:W-:Y:S02]  /*66d0*/  SHF.R.U64 R48, R13, 0x1a, R12.reuse ;  /* 0x0000001a0d307819 */ /* 0x100fe4000000120c */
[----:B------:R-:W-:Y:S02]  /*66e0*/  SHF.R.U32.HI R47, RZ, 0x1a, R12 ;  /* 0x0000001aff2f7819 */ /* 0x000fe4000001160c */
[----:B--2---:R-:W-:-:S04]  /*66f0*/  LEA R52, P0, R48, UR10, 0x2 ;  /* 0x0000000a30347c11 */ /* 0x004fc8000f8010ff */
[----:B------:R-:W-:-:S05]  /*6700*/  LEA.HI.X R53, R48, UR11, R47, 0x2, P0 ;  /* 0x0000000b30357c11 */ /* 0x000fca00080f142f */
[----:B------:R-:W2:Y:S01]  /*6710*/  LDG.E R12, desc[UR8][R52.64] ;  /* 0x00000008340c7981 */ /* 0x000ea2000c1e1900 */
[----:B------:R-:W-:Y:S02]  /*6720*/  LOP3.LUT R13, R13, 0x3ffffff, RZ, 0xc0, !PT ;  /* 0x03ffffff0d0d7812 */ /* 0x000fe400078ec0ff */
[----:B--2---:R-:W-:-:S13]  /*6730*/  ISETP.NE.AND P0, PT, R12, -0x1, PT ;  /* 0xffffffff0c00780c */ /* 0x004fda0003f05270 */
[----:B------:R-:W-:Y:S05]  /*6740*/  @P0 BRA `(.L_x_56) ;  /* 0x0000000000140947 */ /* 0x000fea0003800000 */
[----:B------:R-:W-:Y:S01]  /*6750*/  LOP3.LUT R29, R13, 0x80000000, RZ, 0xfc, !PT ;  /* 0x800000000d1d7812 */ /* 0x000fe200078efcff */
[----:B------:R-:W-:-:S05]  /*6760*/  IMAD.MOV.U32 R28, RZ, RZ, -0x1 ;  /* 0xffffffffff1c7424 */ /* 0x000fca00078e00ff */
[----:B------:R-:W2:Y:S02]  /*6770*/  ATOMG.E.CAS.STRONG.GPU PT, R12, [R52], R28, R29 ;  /* 0x0000001c340c73a9 */ /* 0x000ea400001ee11d */
[----:B--2---:R-:W-:-:S13]  /*6780*/  ISETP.NE.AND P0, PT, R12, -0x1, PT ;  /* 0xffffffff0c00780c */ /* 0x004fda0003f05270 */
[----:B------:R-:W-:Y:S05]  /*6790*/  @!P0 BRA `(.L_x_57) ;  /* 0x000000a400f08947 */ /* 0x000fea0003800000 */
.L_x_56:
[----:B------:R-:W-:-:S04]  /*67a0*/  LOP3.LUT R12, R12, 0x7fffffff, RZ, 0xc0, !PT ;  /* 0x7fffffff0c0c7812 */ /* 0x000fc800078ec0ff */
[----:B------:R-:W-:-:S13]  /*67b0*/  ISETP.NE.AND P0, PT, R12, R13, PT ;  /* 0x0000000d0c00720c */ /* 0x000fda0003f05270 */
[----:B------:R-:W-:Y:S05]  /*67c0*/  @!P0 BRA `(.L_x_58) ;  /* 0x000000a800fc8947 */ /* 0x000fea0003800000 */
[----:B------:R-:W-:Y:S05]  /*67d0*/  BRA `(.L_x_59) ;  /* 0x0000000000a87947 */ /* 0x000fea0003800000 */
.L_x_55:
[--C-:B------:R-:W-:Y:S01]  /*67e0*/  SHF.R.U32.HI R29, RZ, 0x14, R5.reuse ;  /* 0x00000014ff1d7819 */ /* 0x100fe20000011605 */
[----:B------:R-:W2:Y:S01]  /*67f0*/  LDCU.64 UR10, c[0x0][0x388] ;  /* 0x00007100ff0a77ac */ /* 0x000ea20008000a00 */
[C---:B------:R-:W-:Y:S02]  /*6800*/  SHF.L.U64.HI R48, R6.reuse, 0xc, R5 ;  /* 0x0000000c06307819 */ /* 0x040fe40000010205 */
[----:B------:R-:W-:Y:S02]  /*6810*/  LOP3.LUT R29, R6, R29, R13, 0x96, !PT ;  /* 0x0000001d061d7212 */ /* 0x000fe400078e960d */
[----:B------:R-:W-:-:S04]  /*6820*/  LOP3.LUT R28, R48, R5, RZ, 0x3c, !PT ;  /* 0x00000005301c7212 */ /* 0x000fc800078e3cff */
[----:B------:R-:W-:-:S04]  /*6830*/  SHF.L.W.U32.HI R12, R28, 0x5, R29 ;  /* 0x000000051c0c7819 */ /* 0x000fc80000010e1d */
[----:B------:R-:W-:Y:S02]  /*6840*/  LOP3.LUT R13, R12, R48, R5, 0x96, !PT ;  /* 0x000000300c0d7212 */ /* 0x000fe400078e9605 */
[----:B------:R-:W-:-:S03]  /*6850*/  SHF.L.W.U32.HI R12, R29, 0x5, R28 ;  /* 0x000000051d0c7819 */ /* 0x000fc60000010e1c */
[----:B------:R-:W-:Y:S01]  /*6860*/  IMAD R13, R13, 0x5a913001, RZ ;  /* 0x5a9130010d0d7824 */ /* 0x000fe200078e02ff */
[----:B------:R-:W-:-:S05]  /*6870*/  LOP3.LUT R12, R12, R29, RZ, 0x3c, !PT ;  /* 0x0000001d0c0c7212 */ /* 0x000fca00078e3cff */
[C---:B------:R-:W-:Y:S02]  /*6880*/  IMAD R47, R12.reuse, -0x2e4ab659, R13 ;  /* 0xd1b549a70c2f7824 */ /* 0x040fe400078e020d */
[----:B------:R-:W-:-:S04]  /*6890*/  IMAD.WIDE.U32 R12, R12, 0x5a913001, RZ ;  /* 0x5a9130010c0c7825 */ /* 0x000fc800078e00ff */
[----:B------:R-:W-:-:S05]  /*68a0*/  IMAD.IADD R47, R13, 0x1, R47 ;  /* 0x000000010d2f7824 */ /* 0x000fca00078e022f */
        /* <DEDUP_REMOVED lines=16> */
[----:B--2---:R-:W-:-:S04]  /*69b0*/  LEA R28, P0, R47, UR10, 0x3 ;  /* 0x0000000a2f1c7c11 */ /* 0x004fc8000f8018ff */
[----:B------:R-:W-:-:S05]  /*69c0*/  LEA.HI.X R29, R47, UR11, RZ, 0x3, P0 ;  /* 0x0000000b2f1d7c11 */ /* 0x000fca00080f1cff */
        /* <DEDUP_REMOVED lines=9> */
[----:B------:R-:W-:Y:S05]  /*6a60*/  @!P0 BREAK.RELIABLE B0 ;  /* 0x0000000000008942 */ /* 0x000fea0003800100 */
[----:B------:R-:W-:Y:S05]  /*6a70*/  @!P0 BRA `(.L_x_60) ;  /* 0x000000ac00248947 */ /* 0x000fea0003800000 */
.L_x_59:
[----:B------:R-:W-:Y:S05]  /*6a80*/  @!P2 BRA `(.L_x_61) ;  /* 0x0000000000b8a947 */ /* 0x000fea0003800000 */
[----:B------:R-:W-:Y:S01]  /*6a90*/  IMAD.SHL.U32 R13, R37, 0x8, RZ ;  /* 0x00000008250d7824 */ /* 0x000fe200078e00ff */
[----:B------:R-:W2:Y:S04]  /*6aa0*/  LDCU.64 UR10, c[0x0][0x380] ;  /* 0x00007000ff0a77ac */ /* 0x000ea80008000a00 */
        /* <DEDUP_REMOVED lines=10> */
[--C-:B------:R-:W-:Y:S02]  /*6b50*/  SHF.R.U32.HI R13, RZ, 0x2, R28.reuse ;  /* 0x00000002ff0d7819 */ /* 0x100fe4000001161c */
[----:B------:R-:W-:-:S04]  /*6b60*/  SHF.R.U32.HI R29, RZ, 0x8, R28 ;  /* 0x00000008ff1d7819 */ /* 0x000fc8000001161c */
[----:B------:R-:W-:Y:S02]  /*6b70*/  LOP3.LUT R29, R12, R13, R29, 0x96, !PT ;  /* 0x0000000d0c1d7212 */ /* 0x000fe400078e961d */
[--C-:B------:R-:W-:Y:S02]  /*6b80*/  SHF.R.U32.HI R13, RZ, 0x13, R28.reuse ;  /* 0x00000013ff0d7819 */ /* 0x100fe4000001161c */
[----:B------:R-:W-:Y:S02]  /*6b90*/  SHF.R.U64 R12, R29, 0x13, R28 ;  /* 0x000000131d0c7819 */ /* 0x000fe4000000121c */
[----:B------:R-:W-:Y:S02]  /*6ba0*/  LOP3.LUT R13, R13, R28, RZ, 0x3c, !PT ;  /* 0x0000001c0d0d7212 */ /* 0x000fe400078e3cff */
[----:B------:R-:W-:-:S03]  /*6bb0*/  LOP3.LUT R12, R12, R29, RZ, 0x3c, !PT ;  /* 0x0000001d0c0c7212 */ /* 0x000fc600078e3cff */
[----:B------:R-:W-:-:S04]  /*6bc0*/  IMAD R13, R13, -0x2b2c719f, RZ ;  /* 0xd4d38e610d0d7824 */ /* 0x000fc800078e02ff */
[C---:B------:R-:W-:Y:S02]  /*6bd0*/  IMAD R29, R12.reuse, 0x39838ad, R13 ;  /* 0x039838ad0c1d7824 */ /* 0x040fe400078e020d */
[----:B------:R-:W-:-:S04]  /*6be0*/  IMAD.WIDE.U32 R12, R12, -0x2b2c719f, RZ ;  /* 0xd4d38e610c0c7825 */ /* 0x000fc800078e00ff */
        /* <DEDUP_REMOVED lines=11> */
[----:B------:R-:W-:-:S04]  /*6ca0*/  LOP3.LUT R13, R13, 0x3ffffff, RZ, 0xc0, !PT ;  /* 0x03ffffff0d0d7812 */ /* 0x000fc800078ec0ff */
        /* <DEDUP_REMOVED lines=8> */
.L_x_62:
[----:B------:R-:W-:-:S04]  /*6d30*/  LOP3.LUT R12, R12, 0x7fffffff, RZ, 0xc0, !PT ;  /* 0x7fffffff0c0c7812 */ /* 0x000fc800078ec0ff */
[----:B------:R-:W-:-:S13]  /*6d40*/  ISETP.NE.AND P0, PT, R12, R13, PT ;  /* 0x0000000d0c00720c */ /* 0x000fda0003f05270 */
[----:B------:R-:W-:Y:S05]  /*6d50*/  @!P0 BRA `(.L_x_58) ;  /* 0x000000a400988947 */ /* 0x000fea0003800000 */
[----:B------:R-:W-:Y:S05]  /*6d60*/  BRA `(.L_x_63) ;  /* 0x0000000000907947 */ /* 0x000fea0003800000 */
.L_x_61:
[----:B------:R-:W-:Y:S01]  /*6d70*/  SHF.L.W.U32.HI R12, R35, 0x3, R36 ;  /* 0x00000003230c7819 */ /* 0x000fe20000010e24 */
[----:B------:R-:W2:Y:S01]  /*6d80*/  LDCU.64 UR10, c[0x0][0x388] ;  /* 0x00007100ff0a77ac */ /* 0x000ea20008000a00 */
[----:B------:R-:W-:Y:S02]  /*6d90*/  SHF.L.W.U32.HI R13, R36, 0x3, R35 ;  /* 0x00000003240d7819 */ /* 0x000fe40000010e23 */
[----:B------:R-:W-:Y:S02]  /*6da0*/  LOP3.LUT R12, R12, R35, RZ, 0x3c, !PT ;  /* 0x000000230c0c7212 */ /* 0x000fe400078e3cff */
[----:B------:R-:W-:-:S03]  /*6db0*/  LOP3.LUT R13, R13, R36, RZ, 0x3c, !PT ;  /* 0x000000240d0d7212 */ /* 0x000fc600078e3cff */
[----:B------:R-:W-:-:S04]  /*6dc0*/  IMAD R12, R12, -0x4686f7ff, RZ ;  /* 0xb97908010c0c7824 */ /* 0x000fc800078e02ff */
[C---:B------:R-:W-:Y:S02]  /*6dd0*/  IMAD R29, R13.reuse, -0x1e64fe5c, R12 ;  /* 0xe19b01a40d1d7824 */ /* 0x040fe400078e020c */
[----:B------:R-:W-:-:S04]  /*6de0*/  IMAD.WIDE.U32 R12, R13, -0x4686f7ff, RZ ;  /* 0xb97908010d0c7825 */ /* 0x000fc800078e00ff */
[----:B------:R-:W-:-:S05]  /*6df0*/  IMAD.IADD R28, R13, 0x1, R29 ;  /* 0x000000010d1c7824 */ /* 0x000fca00078e021d */
[--C-:B------:R-:W-:Y:S02]  /*6e00*/  SHF.R.U32.HI R13, RZ, 0x2, R28.reuse ;  /* 0x00000002ff0d7819 */ /* 0x100fe4000001161c */
[----:B------:R-:W-:-:S04]  /*6e10*/  SHF.R.U32.HI R29, RZ, 0x8, R28 ;  /* 0x00000008ff1d7819 */ /* 0x000fc8000001161c */
[----:B------:R-:W-:Y:S02]  /*6e20*/  LOP3.LUT R29, R12, R13, R29, 0x96, !PT ;  /* 0x0000000d0c1d7212 */ /* 0x000fe400078e961d */
[--C-:B------:R-:W-:Y:S02]  /*6e30*/  SHF.R.U32.HI R13, RZ, 0x13, R28.reuse ;  /* 0x00000013ff0d7819 */ /* 0x100fe4000001161c */
[----:B------:R-:W-:Y:S02]  /*6e40*/  SHF.R.U64 R12, R29, 0x13, R28 ;  /* 0x000000131d0c7819 */ /* 0x000fe4000000121c */
[----:B------:R-:W-:Y:S02]  /*6e50*/  LOP3.LUT R13, R13, R28, RZ, 0x3c, !PT ;  /* 0x0000001c0d0d7212 */ /* 0x000fe400078e3cff */
        /* <DEDUP_REMOVED lines=21> */
.L_x_63:
[----:B------:R-:W-:Y:S05]  /*6fb0*/  @!P2 BRA `(.L_x_64) ;  /* 0x0000000000c0a947 */ /* 0x000fea0003800000 */
[----:B------:R-:W-:Y:S01]  /*6fc0*/  IMAD.SHL.U32 R13, R33, 0x80, RZ ;  /* 0x00000080210d7824 */ /* 0x000fe200078e00ff */
[----:B------:R-:W2:Y:S04]  /*6fd0*/  LDCU.64 UR10, c[0x0][0x380] ;  /* 0x00007000ff0a77ac */ /* 0x000ea80008000a00 */
[----:B------:R-:W-:-:S04]  /*6fe0*/  LOP3.LUT R12, R34, 0x3ffff80, R13, 0x78, !PT ;  /* 0x03ffff80220c7812 */ /* 0x000fc800078e780d */
        /* <DEDUP_REMOVED lines=41> */
.L_x_65:
[----:B------:R-:W-:-:S04]  /*7280*/  LOP3.LUT R12, R12, 0x7fffffff, RZ, 0xc0, !PT ;  /* 0x7fffffff0c0c7812 */ /* 0x000fc800078ec0ff */
[----:B------:R-:W-:-:S13]  /*7290*/  ISETP.NE.AND P0, PT, R12, R13, PT ;  /* 0x0000000d0c00720c */ /* 0x000fda0003f05270 */
[----:B------:R-:W-:Y:S05]  /*72a0*/  @!P0 BRA `(.L_x_58) ;  /* 0x000000a000448947 */ /* 0x000fea0003800000 */
[----:B------:R-:W-:Y:S05]  /*72b0*/  BRA `(.L_x_66) ;  /* 0x0000000000907947 */ /* 0x000fea0003800000 */
.L_x_64:
[----:B------:R-:W-:Y:S01]  /*72c0*/  SHF.L.W.U32.HI R12, R31, 0x7, R32 ;  /* 0x000000071f0c7819 */ /* 0x000fe20000010e20 */
[----:B------:R-:W2:Y:S01]  /*72d0*/  LDCU.64 UR10, c[0x0][0x388] ;  /* 0x00007100ff0a77ac */ /* 0x000ea20008000a00 */
[----:B------:R-:W-:Y:S02]  /*72e0*/  SHF.L.W.U32.HI R13, R32, 0x7, R31 ;  /* 0x00000007200d7819 */ /* 0x000fe40000010e1f */
[----:B------:R-:W-:Y:S02]  /*72f0*/  LOP3.LUT R12, R12, R31, RZ, 0x3c, !PT ;  /* 0x0000001f0c0c7212 */ /* 0x000fe400078e3cff */
[----:B------:R-:W-:-:S03]  /*7300*/  LOP3.LUT R13, R13, R32, RZ, 0x3c, !PT ;  /* 0x000000200d0d7212 */ /* 0x000fc600078e3cff */
[----:B------:R-:W-:-:S04]  /*7310*/  IMAD R12, R12, 0xc4a0001, RZ ;  /* 0x0c4a00010c0c7824 */ /* 0x000fc800078e02ff */
        /* <DEDUP_REMOVED lines=30> */
.L_x_66:
[----:B------:R-:W-:Y:S05]  /*7500*/  @!P2 BRA `(.L_x_67) ;  /* 0x0000000000d0a947 */ /* 0x000fea0003800000 */
[C---:B------:R-:W-:Y:S01]  /*7510*/  SHF.L.U64.HI R12, R6.reuse, 0xd, R5 ;  /* 0x0000000d060c7819 */ /* 0x040fe20000010205 */
[C---:B------:R-:W-:Y:S01]  /*7520*/  IMAD.SHL.U32 R29, R6.reuse, 0x2000, RZ ;  /* 0x00002000061d7824 */ /* 0x040fe200078e00ff */
[----:B------:R-:W2:Y:S02]  /*7530*/  LDCU.64 UR10, c[0x0][0x380] ;  /* 0x00007000ff0a77ac */ /* 0x000ea40008000a00 */
[----:B------:R-:W-:Y:S02]  /*7540*/  LOP3.LUT R13, R5, 0x3ffffff, R12, 0x78, !PT ;  /* 0x03ffffff050d7812 */ /* 0x000fe400078e780c */
        /* <DEDUP_REMOVED lines=14> */
[--C-:B------:R-:W-:Y:S02]  /*7630*/  SHF.R.U32.HI R13, RZ, 0x1, R47.reuse ;  /* 0x00000001ff0d7819 */ /* 0x100fe4000001162f */
[--C-:B------:R-:W-:Y:S02]  /*7640*/  SHF.R.U32.HI R28, RZ, 0x7, R47.reuse ;  /* 0x00000007ff1c7819 */ /* 0x100fe4000001162f */
[----:B------:R-:W-:-:S04]  /*7650*/  SHF.R.U64 R29, R12, 0x19, R47 ;  /* 0x000000190c1d7819 */ /* 0x000fc8000000122f */
[----:B------:R-:W-:Y:S02]  /*7660*/  LOP3.LUT R29, R29, R13, R28, 0x96, !PT ;  /* 0x0000000d1d1d7212 */ /* 0x000fe400078e961c */
[----:B------:R-:W-:Y:S02]  /*7670*/  SHF.R.U32.HI R13, RZ, 0x19, R47 ;  /* 0x00000019ff0d7819 */ /* 0x000fe4000001162f */
[----:B------:R-:W-:Y:S02]  /*7680*/  LOP3.LUT R12, R29, R12, RZ, 0x3c, !PT ;  /* 0x0000000c1d0c7212 */ /* 0x000fe400078e3cff */
[----:B------:R-:W-:-:S05]  /*7690*/  LOP3.LUT R13, R13, R48, RZ, 0x3c, !PT ;  /* 0x000000300d0d7212 */ /* 0x000fca00078e3cff */
[----:B------:R-:W-:-:S04]  /*76a0*/  IMAD R13, R13, 0x173fb7c1, RZ ;  /* 0x173fb7c10d0d7824 */ /* 0x000fc800078e02ff */
        /* <DEDUP_REMOVED lines=22> */
.L_x_68:
[----:B------:R-:W-:-:S04]  /*7810*/  LOP3.LUT R12, R12, 0x7fffffff, RZ, 0xc0, !PT ;  /* 0x7fffffff0c0c7812 */ /* 0x000fc800078ec0ff */
[----:B------:R-:W-:-:S13]  /*7820*/  ISETP.NE.AND P0, PT, R12, R13, PT ;  /* 0x0000000d0c00720c */ /* 0x000fda0003f05270 */
[----:B------:R-:W-:Y:S05]  /*7830*/  @!P0 BRA `(.L_x_58) ;  /* 0x0000009800e08947 */ /* 0x000fea0003800000 */
[----:B------:R-:W-:Y:S05]  /*7840*/  BRA `(.L_x_69) ;  /* 0x0000000000a07947 */ /* 0x000fea0003800000 */
.L_x_67:
[----:B------:R-:W-:Y:S01]  /*7850*/  SHF.L.W.U32.HI R13, R5, 0xd, R6 ;  /* 0x0000000d050d7819 */ /* 0x000fe20000010e06 */
[----:B------:R-:W2:Y:S01]  /*7860*/  LDCU.64 UR10, c[0x0][0x388] ;  /* 0x00007100ff0a77ac */ /* 0x000ea20008000a00 */
[----:B------:R-:W-:Y:S02]  /*7870*/  SHF.L.W.U32.HI R12, R6, 0xd, R5 ;  /* 0x0000000d060c7819 */ /* 0x000fe40000010e05 */
[----:B------:R-:W-:Y:S02]  /*7880*/  LOP3.LUT R29, R13, R6, RZ, 0x3c, !PT ;  /* 0x000000060d1d7212 */ /* 0x000fe400078e3cff */
[----:B------:R-:W-:-:S04]  /*7890*/  LOP3.LUT R28, R12, R5, RZ, 0x3c, !PT ;  /* 0x000000050c1c7212 */ /* 0x000fc800078e3cff */
[----:B------:R-:W-:-:S04]  /*78a0*/  SHF.L.W.U32.HI R12, R28, 0x2, R29 ;  /* 0x000000021c0c7819 */ /* 0x000fc80000010e1d */
[----:B------:R-:W-:Y:S02]  /*78b0*/  LOP3.LUT R13, R12, R28, RZ, 0x3c, !PT ;  /* 0x0000001c0c0d7212 */ /* 0x000fe400078e3cff */
[----:B------:R-:W-:-:S03]  /*78c0*/  SHF.L.W.U32.HI R12, R29, 0x2, R28 ;  /* 0x000000021d0c7819 */ /* 0x000fc60000010e1c */
[----:B------:R-:W-:Y:S01]  /*78d0*/  IMAD R13, R13, 0xb907001, RZ ;  /* 0x0b9070010d0d7824 */ /* 0x000fe200078e02ff */
[----:B------:R-:W-:-:S05]  /*78e0*/  LOP3.LUT R12, R12, R29, RZ, 0x3c, !PT ;  /* 0x0000001d0c0c7212 */ /* 0x000fca00078e3cff */
[C---:B------:R-:W-:Y:S02]  /*78f0*/  IMAD R29, R12.reuse, -0x1207b178, R13 ;  /* 0xedf84e880c1d7824 */ /* 0x040fe400078e020d */
[----:B------:R-:W-:-:S04]  /*7900*/  IMAD.WIDE.U32 R12, R12, 0xb907001, RZ ;  /* 0x0b9070010c0c7825 */ /* 0x000fc800078e00ff */
        /* <DEDUP_REMOVED lines=28> */
.L_x_69:
[C---:B------:R-:W-:Y:S01]  /*7ad0*/  SHF.L.U64.HI R12, R6.reuse, 0xb, R5 ;  /* 0x0000000b060c7819 */ /* 0x040fe20000010205 */
[----:B------:R-:W-:Y:S01]  /*7ae0*/  IMAD.SHL.U32 R47, R6, 0x800, RZ ;  /* 0x00000800062f7824 */ /* 0x000fe200078e00ff */
        /* <DEDUP_REMOVED lines=17> */
[----:B------:R-:W-:-:S04]  /*7c00*/  SHF.R.U32.HI R29, RZ, 0x17, R13 ;  /* 0x00000017ff1d7819 */ /* 0x000fc8000001160d */
[----:B------:R-:W-:Y:S02]  /*7c10*/  LOP3.LUT R29, R29, R13, RZ, 0x3c, !PT ;  /* 0x0000000d1d1d7212 */ /* 0x000fe400078e3cff */
[----:B------:R-:W-:-:S04]  /*7c20*/  SHF.R.U64 R13, R12, 0x17, R13 ;  /* 0x000000170c0d7819 */ /* 0x000fc8000000120d */
[----:B------:R-:W-:Y:S02]  /*7c30*/  LOP3.LUT R28, R13, R12, RZ, 0x3c, !PT ;  /* 0x0000000c0d1c7212 */ /* 0x000fe400078e3cff */
[----:B------:R-:W-:-:S04]  /*7c40*/  SHF.R.U32.HI R12, RZ, 0x1e, R29 ;  /* 0x0000001eff0c7819 */ /* 0x000fc8000001161d */
[----:B------:R-:W-:Y:S02]  /*7c50*/  LOP3.LUT R12, R12, R29, RZ, 0x3c, !PT ;  /* 0x0000001d0c0c7212 */ /* 0x000fe400078e3cff */
[----:B------:R-:W-:Y:S02]  /*7c60*/  SHF.R.U64 R29, R28, 0x1e, R29 ;  /* 0x0000001e1c1d7819 */ /* 0x000fe4000000121d */
[--C-:B------:R-:W-:Y:S02]  /*7c70*/  SHF.R.U32.HI R13, RZ, 0x1a, R12.reuse ;  /* 0x0000001aff0d7819 */ /* 0x100fe4000001160c */
[----:B------:R-:W-:Y:S02]  /*7c80*/  LOP3.LUT R29, R29, R28, RZ, 0x3c, !PT ;  /* 0x0000001c1d1d7212 */ /* 0x000fe400078e3cff */
        /* <DEDUP_REMOVED lines=26> */
.L_x_71:
[----:B------:R-:W-:-:S04]  /*7e30*/  LOP3.LUT R12, R12, 0x7fffffff, RZ, 0xc0, !PT ;  /* 0x7fffffff0c0c7812 */ /* 0x000fc800078ec0ff */
[----:B------:R-:W-:-:S13]  /*7e40*/  ISETP.NE.AND P0, PT, R12, R13, PT ;  /* 0x0000000d0c00720c */ /* 0x000fda0003f05270 */
[----:B------:R-:W-:Y:S05]  /*7e50*/  @!P0 BRA `(.L_x_58) ;  /* 0x0000009400588947 */ /* 0x000fea0003800000 */
[----:B------:R-:W-:Y:S05]  /*7e60*/  BRA `(.L_x_72) ;  /* 0x0000000000b47947 */ /* 0x000fea0003800000 */
.L_x_70:
        /* <DEDUP_REMOVED lines=45> */
.L_x_72:
        /* <DEDUP_REMOVED lines=49> */
.L_x_74:
[----:B------:R-:W-:-:S04]  /*8450*/  LOP3.LUT R12, R12, 0x7fffffff, RZ, 0xc0, !PT ;  /* 0x7fffffff0c0c7812 */ /* 0x000fc800078ec0ff */
[----:B------:R-:W-:-:S13]  /*8460*/  ISETP.NE.AND P0, PT, R12, R13, PT ;  /* 0x0000000d0c00720c */ /* 0x000fda0003f05270 */
[----:B------:R-:W-:Y:S05]  /*8470*/  @!P0 BRA `(.L_x_58) ;  /* 0x0000008c00d08947 */ /* 0x000fea0003800000 */
[----:B------:R-:W-:Y:S05]  /*8480*/  BRA `(.L_x_75) ;  /* 0x0000000000a07947 */ /* 0x000fea0003800000 */
.L_x_73:
        /* <DEDUP_REMOVED lines=40> */
.L_x_75:
[----:B------:R-:W-:Y:S05]  /*8710*/  @!P2 BRA `(.L_x_76) ;  /* 0x0000000000d0a947 */ /* 0x000fea0003800000 */
[----:B------:R-:W-:Y:S01]  /*8720*/  IMAD.SHL.U32 R12, R6, 0x4, RZ ;  /* 0x00000004060c7824 */ /* 0x000fe200078e00ff */
[----:B------:R-:W2:Y:S04]  /*8730*/  LDCU.64 UR10, c[0x0][0x380] ;  /* 0x00007000ff0a77ac */ /* 0x000ea80008000a00 */
[----:B------:R-:W-:-:S04]  /*8740*/  LOP3.LUT R12, R5, 0x3fffffc, R12, 0x78, !PT ;  /* 0x03fffffc050c7812 */ /* 0x000fc800078e780c */
[--C-:B------:R-:W-:Y:S02]  /*8750*/  SHF.R.U32.HI R13, RZ, 0x18, R12.reuse ;  /* 0x00000018ff0d7819 */ /* 0x100fe4000001160c */
[----:B------:R-:W-:Y:S02]  /*8760*/  SHF.R.U64 R29, R6, 0x18, R12 ;  /* 0x00000018061d7819 */ /* 0x000fe4000000120c */
[----:B------:R-:W-:Y:S02]  /*8770*/  LOP3.LUT R13, R13, R12, RZ, 0x3c, !PT ;  /* 0x0000000c0d0d7212 */ /* 0x000fe400078e3cff */
[----:B------:R-:W-:-:S04]  /*8780*/  LOP3.LUT R12, R29, R6, RZ, 0x3c, !PT ;  /* 0x000000061d0c7212 */ /* 0x000fc800078e3cff */
[----:B------:R-:W-:-:S04]  /*8790*/  SHF.L.U64.HI R28, R12, 0xc, R13 ;  /* 0x0000000c0c1c7819 */ /* 0x000fc8000001020d */
[----:B------:R-:W-:Y:S01]  /*87a0*/  LOP3.LUT R28, R13, 0x3ffffff, R28, 0x78, !PT ;  /* 0x03ffffff0d1c7812 */ /* 0x000fe200078e781c */
[----:B------:R-:W-:-:S05]  /*87b0*/  IMAD.SHL.U32 R13, R12, 0x1000, RZ ;  /* 0x000010000c0d7824 */ /* 0x000fca00078e00ff */
[----:B------:R-:W-:Y:S02]  /*87c0*/  LOP3.LUT R13, R12, 0xfffff000, R13, 0x78, !PT ;  /* 0xfffff0000c0d7812 */ /* 0x000fe400078e780d */
[----:B------:R-:W-:-:S04]  /*87d0*/  SHF.R.U32.HI R12, RZ, 0xe, R28 ;  /* 0x0000000eff0c7819 */ /* 0x000fc8000001161c */
[----:B------:R-:W-:Y:S01]  /*87e0*/  LOP3.LUT R12, R12, R13, RZ, 0x3c, !PT ;  /* 0x0000000d0c0c7212 */ /* 0x000fe200078e3cff */
[----:B------:R-:W-:-:S04]  /*87f0*/  IMAD R13, R28, -0x65fe553f, RZ ;  /* 0x9a01aac11c0d7824 */ /* 0x000fc800078e02ff */
[C---:B------:R-:W-:Y:S02]  /*8800*/  IMAD R29, R12.reuse, 0x3d3335b, R13 ;  /* 0x03d3335b0c1d7824 */ /* 0x040fe400078e020d */
[----:B------:R-:W-:-:S04]  /*8810*/  IMAD.WIDE.U32 R12, R12, -0x65fe553f, RZ ;  /* 0x9a01aac10c0c7825 */ /* 0x000fc800078e00ff */
        /* <DEDUP_REMOVED lines=32> */
.L_x_77:
[----:B------:R-:W-:-:S04]  /*8a20*/  LOP3.LUT R12, R12, 0x7fffffff, RZ, 0xc0, !PT ;  /* 0x7fffffff0c0c7812 */ /* 0x000fc800078ec0ff */
[----:B------:R-:W-:-:S13]  /*8a30*/  ISETP.NE.AND P0, PT, R12, R13, PT ;  /* 0x0000000d0c00720c */ /* 0x000fda0003f05270 */
[----:B------:R-:W-:Y:S05]  /*8a40*/  @!P0 BRA `(.L_x_58) ;  /* 0x00000088005c8947 */ /* 0x000fea0003800000 */
[----:B------:R-:W-:Y:S05]  /*8a50*/  BRA `(.L_x_78) ;  /* 0x0000000000987947 */ /* 0x000fea0003800000 */
.L_x_76:
        /* <DEDUP_REMOVED lines=8> */
[----:B------:R-:W-:Y:S01]  /*8ae0*/  IMAD R13, R13, -0x7f954fff, RZ ;  /* 0x806ab0010d0d7824 */ /* 0x000fe200078e02ff */
[----:B------:R-:W-:-:S05]  /*8af0*/  LOP3.LUT R12, R12, R29, RZ, 0x3c, !PT ;  /* 0x0000001d0c0c7212 */ /* 0x000fca00078e3cff */
        /* <DEDUP_REMOVED lines=28> */
.L_x_78:
        /* <DEDUP_REMOVED lines=20> */
[----:B------:R-:W-:-:S04]  /*8e00*/  SHF.R.U64 R29, R12, 0x1a, R47 ;  /* 0x0000001a0c1d7819 */ /* 0x000fc8000000122f */
        /* <DEDUP_REMOVED lines=30> */
.L_x_80:
[----:B------:R-:W-:-:S04]  /*8ff0*/  LOP3.LUT R12, R12, 0x7fffffff, RZ, 0xc0, !PT ;  /* 0x7fffffff0c0c7812 */ /* 0x000fc800078ec0ff */
[----:B------:R-:W-:-:S13]  /*9000*/  ISETP.NE.AND P0, PT, R12, R13, PT ;  /* 0x0000000d0c00720c */ /* 0x000fda0003f05270 */
[----:B------:R-:W-:Y:S05]  /*9010*/  @!P0 BRA `(.L_x_58) ;  /* 0x0000008000e88947 */ /* 0x000fea0003800000 */
[----:B------:R-:W-:Y:S05]  /*9020*/  BRA `(.L_x_81) ;  /* 0x0000000000a87947 */ /* 0x000fea0003800000 */
.L_x_79:
        /* <DEDUP_REMOVED lines=42> */
.L_x_81:
[----:B------:R-:W-:Y:S05]  /*92d0*/  @!P2 BRA `(.L_x_82) ;  /* 0x0000000000c0a947 */ /* 0x000fea0003800000 */
[----:B------:R-:W-:Y:S01]  /*92e0*/  IMAD.SHL.U32 R12, R24, 0x4, RZ ;  /* 0x00000004180c7824 */ /* 0x000fe200078e00ff */
[----:B------:R-:W2:Y:S04]  /*92f0*/  LDCU.64 UR10, c[0x0][0x380] ;  /* 0x00007000ff0a77ac */ /* 0x000ea80008000a00 */
[----:B------:R-:W-:-:S04]  /*9300*/  LOP3.LUT R29, R23, 0x3fffffc, R12, 0x78, !PT ;  /* 0x03fffffc171d7812 */ /* 0x000fc800078e780c */
[--C-:B------:R-:W-:Y:S02]  /*9310*/  SHF.R.U32.HI R12, RZ, 0x18, R29.reuse ;  /* 0x00000018ff0c7819 */ /* 0x100fe4000001161d */
[----:B------:R-:W-:Y:S02]  /*9320*/  SHF.R.U64 R13, R24, 0x18, R29 ;  /* 0x00000018180d7819 */ /* 0x000fe4000000121d */
[----:B------:R-:W-:Y:S02]  /*9330*/  LOP3.LUT R12, R12, R29, RZ, 0x3c, !PT ;  /* 0x0000001d0c0c7212 */ /* 0x000fe400078e3cff */
[----:B------:R-:W-:-:S03]  /*9340*/  LOP3.LUT R28, R13, R24, RZ, 0x3c, !PT ;  /* 0x000000180d1c7212 */ /* 0x000fc600078e3cff */
[----:B------:R-:W-:Y:S02]  /*9350*/  IMAD R29, R12, -0xa2ec4bf, RZ ;  /* 0xf5d13b410c1d7824 */ /* 0x000fe400078e02ff */
[----:B------:R-:W-:-:S04]  /*9360*/  IMAD.WIDE.U32 R12, R28, -0xa2ec4bf, RZ ;  /* 0xf5d13b411c0c7825 */ /* 0x000fc800078e00ff */
[----:B------:R-:W-:-:S04]  /*9370*/  IMAD R29, R28, 0x3dc3b70, R29 ;  /* 0x03dc3b701c1d7824 */ /* 0x000fc800078e021d */
[----:B------:R-:W-:-:S05]  /*9380*/  IMAD.IADD R13, R13, 0x1, R29 ;  /* 0x000000010d0d7824 */ /* 0x000fca00078e021d */
[----:B------:R-:W-:-:S04]  /*9390*/  LOP3.LUT R13, R13, 0x3ffffff, RZ, 0xc0, !PT ;  /* 0x03ffffff0d0d7812 */ /* 0x000fc800078ec0ff */
[--C-:B------:R-:W-:Y:S02]  /*93a0*/  SHF.R.U32.HI R29, RZ, 0x1d, R13.reuse ;  /* 0x0000001dff1d7819 */ /* 0x100fe4000001160d */
[--C-:B------:R-:W-:Y:S02]  /*93b0*/  SHF.R.U32.HI R28, RZ, 0x8, R13.reuse ;  /* 0x00000008ff1c7819 */ /* 0x100fe4000001160d */
[----:B------:R-:W-:Y:S02]  /*93c0*/  LOP3.LUT R29, R29, R13, RZ, 0x3c, !PT ;  /* 0x0000000d1d1d7212 */ /* 0x000fe400078e3cff */
[----:B------:R-:W-:-:S04]  /*93d0*/  SHF.R.U64 R13, R12, 0x1d, R13 ;  /* 0x0000001d0c0d7819 */ /* 0x000fc8000000120d */
[----:B------:R-:W-:Y:S02]  /*93e0*/  LOP3.LUT R13, R12, R28, R13, 0x96, !PT ;  /* 0x0000001c0c0d7212 */ /* 0x000fe400078e960d */
[--C-:B------:R-:W-:Y:S02]  /*93f0*/  SHF.R.U32.HI R12, RZ, 0x14, R29.reuse ;  /* 0x00000014ff0c7819 */ /* 0x100fe4000001161d */
[----:B------:R-:W-:Y:S02]  /*9400*/  SHF.R.U64 R28, R13, 0x14, R29 ;  /* 0x000000140d1c7819 */ /* 0x000fe4000000121d */
[----:B------:R-:W-:Y:S02]  /*9410*/  LOP3.LUT R12, R12, R29, RZ, 0x3c, !PT ;  /* 0x0000001d0c0c7212 */ /* 0x000fe400078e3cff */
[----:B------:R-:W-:-:S03]  /*9420*/  LOP3.LUT R28, R28, R13, RZ, 0x3c, !PT ;  /* 0x0000000d1c1c7212 */ /* 0x000fc600078e3cff */
[----:B------:R-:W-:Y:S02]  /*9430*/  IMAD R29, R12, 0x626244a1, RZ ;  /* 0x626244a10c1d7824 */ /* 0x000fe400078e02ff */
[----:B------:R-:W-:-:S04]  /*9440*/  IMAD.WIDE.U32 R12, R28, 0x626244a1, RZ ;  /* 0x626244a11c0c7825 */ /* 0x000fc800078e00ff */
[----:B------:R-:W-:-:S04]  /*9450*/  IMAD R29, R28, 0x3ddf2c9, R29 ;  /* 0x03ddf2c91c1d7824 */ /* 0x000fc800078e021d */
[----:B------:R-:W-:-:S05]  /*9460*/  IMAD.IADD R29, R13, 0x1, R29 ;  /* 0x000000010d1d7824 */ /* 0x000fca00078e021d */
[----:B------:R-:W-:-:S04]  /*9470*/  LOP3.LUT R29, R29, 0x3ffffff, RZ, 0xc0, !PT ;  /* 0x03ffffff1d1d7812 */ /* 0x000fc800078ec0ff */
[--C-:B------:R-:W-:Y:S02]  /*9480*/  SHF.R.U64 R13, R12, 0x1b, R29.reuse ;  /* 0x0000001b0c0d7819 */ /* 0x100fe4000000121d */
[----:B------:R-:W-:Y:S02]  /*9490*/  SHF.R.U32.HI R28, RZ, 0x1b, R29 ;  /* 0x0000001bff1c7819 */ /* 0x000fe4000001161d */
[----:B------:R-:W-:Y:S02]  /*94a0*/  LOP3.LUT R13, R13, R12, RZ, 0x3c, !PT ;  /* 0x0000000c0d0d7212 */ /* 0x000fe400078e3cff */
        /* <DEDUP_REMOVED lines=15> */
.L_x_83:
[----:B------:R-:W-:-:S04]  /*95a0*/  LOP3.LUT R12, R12, 0x7fffffff, RZ, 0xc0, !PT ;  /* 0x7fffffff0c0c7812 */ /* 0x000fc800078ec0ff */
[----:B------:R-:W-:-:S13]  /*95b0*/  ISETP.NE.AND P0, PT, R12, R13, PT ;  /* 0x0000000d0c00720c */ /* 0x000fda0003f05270 */
[----:B------:R-:W-:Y:S05]  /*95c0*/  @!P0 BRA `(.L_x_58) ;  /* 0x0000007c007c8947 */ /* 0x000fea0003800000 */
[----:B------:R-:W-:Y:S05]  /*95d0*/  BRA `(.L_x_84) ;  /* 0x0000000000987947 */ /* 0x000fea0003800000 */
.L_x_82:
[----:B------:R-:W-:Y:S01]  /*95e0*/  SHF.L.W.U32.HI R12, R49, 0x2, R50 ;  /* 0x00000002310c7819 */ /* 0x000fe20000010e32 */
[----:B------:R-:W2:Y:S01]  /*95f0*/  LDCU.64 UR10, c[0x0][0x388] ;  /* 0x00007100ff0a77ac */ /* 0x000ea20008000a00 */
        /* <DEDUP_REMOVED lines=36> */
.L_x_84:
[C---:B------:R-:W-:Y:S01]  /*9840*/  SHF.L.U64.HI R48, R6.reuse, 0x18, R5 ;  /* 0x0000001806307819 */ /* 0x040fe20000010205 */
[----:B------:R-:W-:Y:S01]  /*9850*/  IMAD.SHL.U32 R47, R6, 0x1000000, RZ ;  /* 0x01000000062f7824 */ /* 0x000fe200078e00ff */
[----:B------:R-:W-:Y:S06]  /*9860*/  @!P2 BRA `(.L_x_85) ;  /* 0x0000000000c8a947 */ /* 0x000fec0003800000 */
[----:B------:R-:W-:Y:S01]  /*9870*/  LOP3.LUT R29, R5, 0x3ffffff, R48, 0x78, !PT ;  /* 0x03ffffff051d7812 */ /* 0x000fe200078e7830 */
[----:B------:R-:W2:Y:S01]  /*9880*/  LDCU.64 UR10, c[0x0][0x380] ;  /* 0x00007000ff0a77ac */ /* 0x000ea20008000a00 */
[----:B------:R-:W-:Y:S02]  /*9890*/  LOP3.LUT R13, R6, 0xff000000, R47, 0x78, !PT ;  /* 0xff000000060d7812 */ /* 0x000fe400078e782f */
[----:B------:R-:W-:-:S04]  /*98a0*/  SHF.R.U32.HI R12, RZ, 0x2, R29 ;  /* 0x00000002ff0c7819 */ /* 0x000fc8000001161d */
[----:B------:R-:W-:-:S04]  /*98b0*/  LOP3.LUT R12, R12, R13, RZ, 0x3c, !PT ;  /* 0x0000000d0c0c7212 */ /* 0x000fc800078e3cff */
[C---:B------:R-:W-:Y:S01]  /*98c0*/  SHF.L.U64.HI R28, R12.reuse, 0x14, R29 ;  /* 0x000000140c1c7819 */ /* 0x040fe2000001021d */
[----:B------:R-:W-:-:S03]  /*98d0*/  IMAD.SHL.U32 R13, R12, 0x100000, RZ ;  /* 0x001000000c0d7824 */ /* 0x000fc600078e00ff */
[----:B------:R-:W-:Y:S02]  /*98e0*/  LOP3.LUT R28, R29, 0x3ffffff, R28, 0x78, !PT ;  /* 0x03ffffff1d1c7812 */ /* 0x000fe400078e781c */
        /* <DEDUP_REMOVED lines=15> */
[----:B------:R-:W-:-:S04]  /*99e0*/  IMAD R13, R13, -0x2432915f, RZ ;  /* 0xdbcd6ea10d0d7824 */ /* 0x000fc800078e02ff */
[C---:B------:R-:W-:Y:S02]  /*99f0*/  IMAD R29, R12.reuse, 0x3e0ee0b, R13 ;  /* 0x03e0ee0b0c1d7824 */ /* 0x040fe400078e020d */
[----:B------:R-:W-:-:S04]  /*9a00*/  IMAD.WIDE.U32 R12, R12, -0x2432915f, RZ ;  /* 0xdbcd6ea10c0c7825 */ /* 0x000fc800078e00ff */
        /* <DEDUP_REMOVED lines=20> */
.L_x_86:
[----:B------:R-:W-:-:S04]  /*9b50*/  LOP3.LUT R12, R12, 0x7fffffff, RZ, 0xc0, !PT ;  /* 0x7fffffff0c0c7812 */ /* 0x000fc800078ec0ff */
[----:B------:R-:W-:-:S13]  /*9b60*/  ISETP.NE.AND P0, PT, R12, R13, PT ;  /* 0x0000000d0c00720c */ /* 0x000fda0003f05270 */
[----:B------:R-:W-:Y:S05]  /*9b70*/  @!P0 BRA `(.L_x_58) ;  /* 0x0000007800108947 */ /* 0x000fea0003800000 */
[----:B------:R-:W-:Y:S05]  /*9b80*/  BRA `(.L_x_87) ;  /* 0x0000000000947947 */ /* 0x000fea0003800000 */
.L_x_85:
[----:B------:R-:W-:Y:S01]  /*9b90*/  SHF.R.U32.HI R29, RZ, 0x8, R5 ;  /* 0x00000008ff1d7819 */ /* 0x000fe20000011605 */
[----:B------:R-:W2:Y:S01]  /*9ba0*/  LDCU.64 UR10, c[0x0][0x388] ;  /* 0x00007100ff0a77ac */ /* 0x000ea20008000a00 */
[----:B------:R-:W-:Y:S02]  /*9bb0*/  LOP3.LUT R13, R48, R5, RZ, 0x3c, !PT ;  /* 0x00000005300d7212 */ /* 0x000fe400078e3cff */
[----:B------:R-:W-:-:S04]  /*9bc0*/  LOP3.LUT R28, R6, R29, R47, 0x96, !PT ;  /* 0x0000001d061c7212 */ /* 0x000fc800078e962f */
[----:B------:R-:W-:Y:S02]  /*9bd0*/  SHF.L.W.U32.HI R12, R28, 0x14, R13 ;  /* 0x000000141c0c7819 */ /* 0x000fe40000010e0d */
[----:B------:R-:W-:Y:S02]  /*9be0*/  SHF.L.W.U32.HI R13, R13, 0x14, R28 ;  /* 0x000000140d0d7819 */ /* 0x000fe40000010e1c */
[----:B------:R-:W-:Y:S02]  /*9bf0*/  LOP3.LUT R12, R12, R48, R5, 0x96, !PT ;  /* 0x000000300c0c7212 */ /* 0x000fe400078e9605 */
[----:B------:R-:W-:-:S03]  /*9c00*/  LOP3.LUT R28, R13, R28, RZ, 0x3c, !PT ;  /* 0x0000001c0d1c7212 */ /* 0x000fc600078e3cff */
[----:B------:R-:W-:Y:S02]  /*9c10*/  IMAD R29, R12, 0x4f578001, RZ ;  /* 0x4f5780010c1d7824 */ /* 0x000fe400078e02ff */
[----:B------:R-:W-:-:S04]  /*9c20*/  IMAD.WIDE.U32 R12, R28, 0x4f578001, RZ ;  /* 0x4f5780011c0c7825 */ /* 0x000fc800078e00ff */
[----:B------:R-:W-:-:S04]  /*9c30*/  IMAD R29, R28, -0x81f8809, R29 ;  /* 0xf7e077f71c1d7824 */ /* 0x000fc800078e021d */
        /* <DEDUP_REMOVED lines=26> */
.L_x_87:
[----:B------:R-:W-:Y:S05]  /*9de0*/  @!P2 BRA `(.L_x_88) ;  /* 0x0000000000c0a947 */ /* 0x000fea0003800000 */
[C---:B------:R-:W-:Y:S01]  /*9df0*/  SHF.L.U64.HI R13, R37.reuse, 0x13, R38 ;  /* 0x00000013250d7819 */ /* 0x040fe20000010226 */
[C---:B------:R-:W-:Y:S01]  /*9e00*/  IMAD.SHL.U32 R12, R37.reuse, 0x80000, RZ ;  /* 0x00080000250c7824 */ /* 0x040fe200078e00ff */
[----:B------:R-:W2:Y:S02]  /*9e10*/  LDCU.64 UR10, c[0x0][0x380] ;  /* 0x00007000ff0a77ac */ /* 0x000ea40008000a00 */
        /* <DEDUP_REMOVED lines=41> */
.L_x_89:
[----:B------:R-:W-:-:S04]  /*a0b0*/  LOP3.LUT R12, R12, 0x7fffffff, RZ, 0xc0, !PT ;  /* 0x7fffffff0c0c7812 */ /* 0x000fc800078ec0ff */
[----:B------:R-:W-:-:S13]  /*a0c0*/  ISETP.NE.AND P0, PT, R12, R13, PT ;  /* 0x0000000d0c00720c */ /* 0x000fda0003f05270 */
[----:B------:R-:W-:Y:S05]  /*a0d0*/  @!P0 BRA `(.L_x_58) ;  /* 0x0000007000b88947 */ /* 0x000fea0003800000 */
[----:B------:R-:W-:Y:S05]  /*a0e0*/  BRA `(.L_x_90) ;  /* 0x0000000000987947 */ /* 0x000fea0003800000 */
.L_x_88:
[----:B------:R-:W-:Y:S01]  /*a0f0*/  SHF.L.W.U32.HI R12, R36, 0x13, R35 ;  /* 0x00000013240c7819 */ /* 0x000fe20000010e23 */
[----:B------:R-:W2:Y:S01]  /*a100*/  LDCU.64 UR10, c[0x0][0x388] ;  /* 0x00007100ff0a77ac */ /* 0x000ea20008000a00 */
        /* <DEDUP_REMOVED lines=36> */
.L_x_90:
[----:B------:R-:W-:Y:S05]  /*a350*/  @!P2 BRA `(.L_x_91) ;  /* 0x0000000000cca947 */ /* 0x000fea0003800000 */
[C---:B------:R-:W-:Y:S01]  /*a360*/  SHF.L.U64.HI R29, R33.reuse, 0x1e, R34 ;  /* 0x0000001e211d7819 */ /* 0x040fe20000010222 */
[C---:B------:R-:W-:Y:S01]  /*a370*/  IMAD.SHL.U32 R12, R33.reuse, 0x40000000, RZ ;  /* 0x40000000210c7824 */ /* 0x040fe200078e00ff */
[----:B------:R-:W2:Y:S02]  /*a380*/  LDCU.64 UR10, c[0x0][0x380] ;  /* 0x00007000ff0a77ac */ /* 0x000ea40008000a00 */
[----:B------:R-:W-:Y:S02]  /*a390*/  LOP3.LUT R29, R34, 0x3ffffff, R29, 0x78, !PT ;  /* 0x03ffffff221d7812 */ /* 0x000fe400078e781d */
[----:B------:R-:W-:Y:S02]  /*a3a0*/  LOP3.LUT R13, R33, 0xc0000000, R12, 0x78, !PT ;  /* 0xc0000000210d7812 */ /* 0x000fe400078e780c */
[--C-:B------:R-:W-:Y:S02]  /*a3b0*/  SHF.R.U32.HI R12, RZ, 0x1c, R29.reuse ;  /* 0x0000001cff0c7819 */ /* 0x100fe4000001161d */
[----:B------:R-:W-:-:S02]  /*a3c0*/  SHF.R.U64 R28, R13, 0x1c, R29 ;  /* 0x0000001c0d1c7819 */ /* 0x000fc4000000121d */
[----:B------:R-:W-:Y:S02]  /*a3d0*/  LOP3.LUT R12, R12, R29, RZ, 0x3c, !PT ;  /* 0x0000001d0c0c7212 */ /* 0x000fe400078e3cff */
[----:B------:R-:W-:-:S03]  /*a3e0*/  LOP3.LUT R28, R28, R13, RZ, 0x3c, !PT ;  /* 0x0000000d1c1c7212 */ /* 0x000fc600078e3cff */
[----:B------:R-:W-:Y:S02]  /*a3f0*/  IMAD R29, R12, 0x660141a1, RZ ;  /* 0x660141a10c1d7824 */ /* 0x000fe400078e02ff */
[----:B------:R-:W-:-:S04]  /*a400*/  IMAD.WIDE.U32 R12, R28, 0x660141a1, RZ ;  /* 0x660141a11c0c7825 */ /* 0x000fc800078e00ff */
[----:B------:R-:W-:-:S04]  /*a410*/  IMAD R29, R28, 0x3e48961, R29 ;  /* 0x03e489611c1d7824 */ /* 0x000fc800078e021d */
[----:B------:R-:W-:-:S05]  /*a420*/  IMAD.IADD R29, R13, 0x1, R29 ;  /* 0x000000010d1d7824 */ /* 0x000fca00078e021d */
[----:B------:R-:W-:-:S04]  /*a430*/  LOP3.LUT R29, R29, 0x3ffffff, RZ, 0xc0, !PT ;  /* 0x03ffffff1d1d7812 */ /* 0x000fc800078ec0ff */
[----:B------:R-:W-:-:S04]  /*a440*/  SHF.R.U32.HI R13, RZ, 0xb, R29 ;  /* 0x0000000bff0d7819 */ /* 0x000fc8000001161d */
        /* <DEDUP_REMOVED lines=32> */
.L_x_92:
[----:B------:R-:W-:-:S04]  /*a650*/  LOP3.LUT R12, R12, 0x7fffffff, RZ, 0xc0, !PT ;  /* 0x7fffffff0c0c7812 */ /* 0x000fc800078ec0ff */
[----:B------:R-:W-:-:S13]  /*a660*/  ISETP.NE.AND P0, PT, R12, R13, PT ;  /* 0x0000000d0c00720c */ /* 0x000fda0003f05270 */
[----:B------:R-:W-:Y:S05]  /*a670*/  @!P0 BRA `(.L_x_58) ;  /* 0x0000006c00508947 */ /* 0x000fea0003800000 */
[----:B------:R-:W-:Y:S05]  /*a680*/  BRA `(.L_x_93) ;  /* 0x0000000000947947 */ /* 0x000fea0003800000 */
.L_x_91:
        /* <DEDUP_REMOVED lines=37> */
.L_x_93:
        /* <DEDUP_REMOVED lines=51> */
.L_x_95:
[----:B------:R-:W-:-:S04]  /*ac10*/  LOP3.LUT R12, R12, 0x7fffffff, RZ, 0xc0, !PT ;  /* 0x7fffffff0c0c7812 */ /* 0x000fc800078ec0ff */
[----:B------:R-:W-:-:S13]  /*ac20*/  ISETP.NE.AND P0, PT, R12, R13, PT ;  /* 0x0000000d0c00720c */ /* 0x000fda0003f05270 */
[----:B------:R-:W-:Y:S05]  /*ac30*/  @!P0 BRA `(.L_x_58) ;  /* 0x0000006400e08947 */ /* 0x000fea0003800000 */
[----:B------:R-:W-:Y:S05]  /*ac40*/  BRA `(.L_x_96) ;  /* 0x0000000000a87947 */ /* 0x000fea0003800000 */
.L_x_94:
[----:B------:R-:W-:Y:S01]  /*ac50*/  SHF.L.W.U32.HI R13, R5, 0x13, R6 ;  /* 0x00000013050d7819 */ /* 0x000fe20000010e06 */
[----:B------:R-:W2:Y:S01]  /*ac60*/  LDCU.64 UR10, c[0x0][0x388] ;  /* 0x00007100ff0a77ac */ /* 0x000ea20008000a00 */
[----:B------:R-:W-:Y:S02]  /*ac70*/  SHF.L.W.U32.HI R12, R6, 0x13, R5 ;  /* 0x00000013060c7819 */ /* 0x000fe40000010e05 */
[----:B------:R-:W-:Y:S02]  /*ac80*/  LOP3.LUT R28, R13, R6, RZ, 0x3c, !PT ;  /* 0x000000060d1c7212 */ /* 0x000fe400078e3cff */
        /* <DEDUP_REMOVED lines=38> */
.L_x_96:
[----:B------:R-:W-:Y:S05]  /*aef0*/  @!P2 BRA `(.L_x_97) ;  /* 0x0000000000b4a947 */ /* 0x000fea0003800000 */
[C---:B------:R-:W-:Y:S01]  /*af00*/  SHF.L.U64.HI R12, R46.reuse, 0xf, R43 ;  /* 0x0000000f2e0c7819 */ /* 0x040fe2000001022b */
[C---:B------:R-:W-:Y:S01]  /*af10*/  IMAD.SHL.U32 R13, R46.reuse, 0x8000, RZ ;  /* 0x000080002e0d7824 */ /* 0x040fe200078e00ff */
[----:B------:R-:W2:Y:S02]  /*af20*/  LDCU.64 UR10, c[0x0][0x380] ;  /* 0x00007000ff0a77ac */ /* 0x000ea40008000a00 */
[----:B------:R-:W-:Y:S02]  /*af30*/  LOP3.LUT R43, R43, 0x3ffffff, R12, 0x78, !PT ;  /* 0x03ffffff2b2b7812 */ /* 0x000fe400078e780c */
[----:B------:R-:W-:Y:S02]  /*af40*/  LOP3.LUT R13, R46, 0xffff8000, R13, 0x78, !PT ;  /* 0xffff80002e0d7812 */ /* 0x000fe400078e780d */
[----:B------:R-:W-:Y:S01]  /*af50*/  SHF.R.U32.HI R12, RZ, 0xb, R43 ;  /* 0x0000000bff0c7819 */ /* 0x000fe2000001162b */
[----:B------:R-:W-:-:S03]  /*af60*/  IMAD R43, R43, -0xa32261f, RZ ;  /* 0xf5cdd9e12b2b7824 */ /* 0x000fc600078e02ff */
[----:B------:R-:W-:-:S05]  /*af70*/  LOP3.LUT R12, R12, R13, RZ, 0x3c, !PT ;  /* 0x0000000d0c0c7212 */ /* 0x000fca00078e3cff */
[C---:B------:R-:W-:Y:S02]  /*af80*/  IMAD R43, R12.reuse, 0x3e837ba, R43 ;  /* 0x03e837ba0c2b7824 */ /* 0x040fe400078e022b */
[----:B------:R-:W-:-:S04]  /*af90*/  IMAD.WIDE.U32 R12, R12, -0xa32261f, RZ ;  /* 0xf5cdd9e10c0c7825 */ /* 0x000fc800078e00ff */
[----:B------:R-:W-:-:S05]  /*afa0*/  IMAD.IADD R28, R13, 0x1, R43 ;  /* 0x000000010d1c7824 */ /* 0x000fca00078e022b */
[----:B------:R-:W-:-:S04]  /*afb0*/  LOP3.LUT R28, R28, 0x3ffffff, RZ, 0xc0, !PT ;  /* 0x03ffffff1c1c7812 */ /* 0x000fc800078ec0ff */
[--C-:B------:R-:W-:Y:S02]  /*afc0*/  SHF.R.U32.HI R29, RZ, 0x8, R28.reuse ;  /* 0x00000008ff1d7819 */ /* 0x100fe4000001161c */
[--C-:B------:R-:W-:Y:S02]  /*afd0*/  SHF.R.U32.HI R13, RZ, 0x18, R28.reuse ;  /* 0x00000018ff0d7819 */ /* 0x100fe4000001161c */
[--C-:B------:R-:W-:Y:S02]  /*afe0*/  LOP3.LUT R29, R12, R29, R28.reuse, 0x96, !PT ;  /* 0x0000001d0c1d7212 */ /* 0x100fe400078e961c */
        /* <DEDUP_REMOVED lines=26> */
.L_x_98:
[----:B------:R-:W-:-:S04]  /*b190*/  LOP3.LUT R12, R12, 0x7fffffff, RZ, 0xc0, !PT ;  /* 0x7fffffff0c0c7812 */ /* 0x000fc800078ec0ff */
[----:B------:R-:W-:-:S13]  /*b1a0*/  ISETP.NE.AND P0, PT, R12, R13, PT ;  /* 0x0000000d0c00720c */ /* 0x000fda0003f05270 */
[----:B------:R-:W-:Y:S05]  /*b1b0*/  @!P0 BRA `(.L_x_58) ;  /* 0x0000006000808947 */ /* 0x000fea0003800000 */
[----:B------:R-:W-:Y:S05]  /*b1c0*/  BRA `(.L_x_99) ;  /* 0x00000000008c7947 */ /* 0x000fea0003800000 */
.L_x_97:
        /* <DEDUP_REMOVED lines=35> */
.L_x_99:
[----:B------:R-:W-:Y:S05]  /*b400*/  @!P2 BRA `(.L_x_100) ;  /* 0x0000000000d0a947 */ /* 0x000fea0003800000 */
[----:B------:R-:W-:Y:S01]  /*b410*/  IMAD.SHL.U32 R12, R6, 0x800, RZ ;  /* 0x00000800060c7824 */ /* 0x000fe200078e00ff */
[----:B------:R-:W2:Y:S04]  /*b420*/  LDCU.64 UR10, c[0x0][0x380] ;  /* 0x00007000ff0a77ac */ /* 0x000ea80008000a00 */
[----:B------:R-:W-:-:S04]  /*b430*/  LOP3.LUT R43, R5, 0x3fff800, R12, 0x78, !PT ;  /* 0x03fff800052b7812 */ /* 0x000fc800078e780c */
[--C-:B------:R-:W-:Y:S02]  /*b440*/  SHF.R.U64 R29, R6, 0xf, R43.reuse ;  /* 0x0000000f061d7819 */ /* 0x100fe4000000122b */
[----:B------:R-:W-:Y:S02]  /*b450*/  SHF.R.U32.HI R12, RZ, 0xf, R43 ;  /* 0x0000000fff0c7819 */ /* 0x000fe4000001162b */
[----:B------:R-:W-:-:S04]  /*b460*/  LOP3.LUT R29, R29, R6, RZ, 0x3c, !PT ;  /* 0x000000061d1d7212 */ /* 0x000fc800078e3cff */
[----:B------:R-:W-:-:S04]  /*b470*/  LOP3.LUT R13, R29, 0x3ffffff, RZ, 0xc0, !PT ;  /* 0x03ffffff1d0d7812 */ /* 0x000fc800078ec0ff */
[----:B------:R-:W-:-:S04]  /*b480*/  LOP3.LUT R13, R13, R12, R43, 0x96, !PT ;  /* 0x0000000c0d0d7212 */ /* 0x000fc800078e962b */
        /* <DEDUP_REMOVED lines=9> */
[--C-:B------:R-:W-:Y:S02]  /*b520*/  SHF.R.U32.HI R13, RZ, 0xe, R43.reuse ;  /* 0x0000000eff0d7819 */ /* 0x100fe4000001162b */
[C-C-:B------:R-:W-:Y:S02]  /*b530*/  SHF.R.U64 R28, R12.reuse, 0x1f, R43.reuse ;  /* 0x0000001f0c1c7819 */ /* 0x140fe4000000122b */
[----:B------:R-:W-:-:S04]  /*b540*/  SHF.R.U64 R29, R12, 0x1c, R43 ;  /* 0x0000001c0c1d7819 */ /* 0x000fc8000000122b */
[----:B------:R-:W-:Y:S02]  /*b550*/  LOP3.LUT R29, R29, R13, R28, 0x96, !PT ;  /* 0x0000000d1d1d7212 */ /* 0x000fe400078e961c */
[--C-:B------:R-:W-:Y:S02]  /*b560*/  SHF.R.U32.HI R28, RZ, 0x1f, R43.reuse ;  /* 0x0000001fff1c7819 */ /* 0x100fe4000001162b */
[----:B------:R-:W-:Y:S02]  /*b570*/  SHF.R.U32.HI R13, RZ, 0x1c, R43 ;  /* 0x0000001cff0d7819 */ /* 0x000fe4000001162b */
[----:B------:R-:W-:Y:S02]  /*b580*/  LOP3.LUT R12, R29, R12, RZ, 0x3c, !PT ;  /* 0x0000000c1d0c7212 */ /* 0x000fe400078e3cff */
[----:B------:R-:W-:-:S05]  /*b590*/  LOP3.LUT R13, R46, R28, R13, 0x96, !PT ;  /* 0x0000001c2e0d7212 */ /* 0x000fca00078e960d */
        /* <DEDUP_REMOVED lines=23> */
.L_x_101:
[----:B------:R-:W-:-:S04]  /*b710*/  LOP3.LUT R12, R12, 0x7fffffff, RZ, 0xc0, !PT ;  /* 0x7fffffff0c0c7812 */ /* 0x000fc800078ec0ff */
[----:B------:R-:W-:-:S13]  /*b720*/  ISETP.NE.AND P0, PT, R12, R13, PT ;  /* 0x0000000d0c00720c */ /* 0x000fda0003f05270 */
[----:B------:R-:W-:Y:S05]  /*b730*/  @!P0 BRA `(.L_x_58) ;  /* 0x0000005c00208947 */ /* 0x000fea0003800000 */
[----:B------:R-:W-:Y:S05]  /*b740*/  BRA `(.L_x_102) ;  /* 0x0000000000a07947 */ /* 0x000fea0003800000 */
.L_x_100:
[----:B------:R-:W-:Y:S01]  /*b750*/  SHF.L.W.U32.HI R13, R6, 0xb, R5 ;  /* 0x0000000b060d7819 */ /* 0x000fe20000010e05 */
[----:B------:R-:W2:Y:S01]  /*b760*/  LDCU.64 UR10, c[0x0][0x388] ;  /* 0x00007100ff0a77ac */ /* 0x000ea20008000a00 */
[----:B------:R-:W-:Y:S02]  /*b770*/  SHF.L.W.U32.HI R12, R5, 0xb, R6 ;  /* 0x0000000b050c7819 */ /* 0x000fe40000010e06 */
[----:B------:R-:W-:Y:S02]  /*b780*/  LOP3.LUT R13, R13, R6, RZ, 0x3c, !PT ;  /* 0x000000060d0d7212 */ /* 0x000fe400078e3cff */
        /* <DEDUP_REMOVED lines=36> */
.L_x_102:
        /* <DEDUP_REMOVED lines=45> */
.L_x_104:
[----:B------:R-:W-:-:S04]  /*bca0*/  LOP3.LUT R12, R12, 0x7fffffff, RZ, 0xc0, !PT ;  /* 0x7fffffff0c0c7812 */ /* 0x000fc800078ec0ff */
[----:B------:R-:W-:-:S13]  /*bcb0*/  ISETP.NE.AND P0, PT, R12, R13, PT ;  /* 0x0000000d0c00720c */ /* 0x000fda0003f05270 */
[----:B------:R-:W-:Y:S05]  /*bcc0*/  @!P0 BRA `(.L_x_58) ;  /* 0x0000005400bc8947 */ /* 0x000fea0003800000 */
[----:B------:R-:W-:Y:S05]  /*bcd0*/  BRA `(.L_x_105) ;  /* 0x0000000000987947 */ /* 0x000fea0003800000 */
.L_x_103:
        /* <DEDUP_REMOVED lines=38> */
.L_x_105:
        /* <DEDUP_REMOVED lines=14> */
[----:B------:R-:W-:Y:S02]  /*c020*/  SHF.R.U64 R29, R12, 0x14, R13 ;  /* 0x000000140c1d7819 */ /* 0x000fe4000000120d */
        /* <DEDUP_REMOVED lines=9> */
[----:B------:R-:W-:-:S04]  /*c0c0*/  IMAD R29, R28, 0x3ecbc75, R29 ;  /* 0x03ecbc751c1d7824 */ /* 0x000fc800078e021d */
[----:B------:R-:W-:-:S05]  /*c0d0*/  IMAD.IADD R13, R13, 0x1, R29 ;  /* 0x000000010d0d7824 */ /* 0x000fca00078e021d */
[----:B------:R-:W-:-:S04]  /*c0e0*/  LOP3.LUT R13, R13, 0x3ffffff, RZ, 0xc0, !PT ;  /* 0x03ffffff0d0d7812 */ /* 0x000fc800078ec0ff */
[--C-:B------:R-:W-:Y:S02]  /*c0f0*/  SHF.R.U64 R48, R12, 0x1a, R13.reuse ;  /* 0x0000001a0c307819 */ /* 0x100fe4000000120d */
[----:B------:R-:W-:Y:S02]  /*c100*/  SHF.R.U32.HI R47, RZ, 0x1a, R13 ;  /* 0x0000001aff2f7819 */ /* 0x000fe4000001160d */
[----:B--2---:R-:W-:-:S04]  /*c110*/  LEA R52, P0, R48, UR10, 0x2 ;  /* 0x0000000a30347c11 */ /* 0x004fc8000f8010ff */
[----:B------:R-:W-:-:S05]  /*c120*/  LEA.HI.X R53, R48, UR11, R47, 0x2, P0 ;  /* 0x0000000b30357c11 */ /* 0x000fca00080f142f */
[----:B------:R-:W2:Y:S01]  /*c130*/  LDG.E R28, desc[UR8][R52.64] ;  /* 0x00000008341c7981 */ /* 0x000ea2000c1e1900 */
[----:B------:R-:W-:-:S04]  /*c140*/  SHF.R.U32.HI R13, RZ, 0x3, R13 ;  /* 0x00000003ff0d7819 */ /* 0x000fc8000001160d */
[----:B------:R-:W-:-:S04]  /*c150*/  LOP3.LUT R13, R13, 0x3ffffff, R12, 0x48, !PT ;  /* 0x03ffffff0d0d7812 */ /* 0x000fc800078e480c */
[----:B------:R-:W-:Y:S02]  /*c160*/  LOP3.LUT R13, R13, 0x40000000, RZ, 0xfc, !PT ;  /* 0x400000000d0d7812 */ /* 0x000fe400078efcff */
[----:B--2---:R-:W-:-:S13]  /*c170*/  ISETP.NE.AND P0, PT, R28, -0x1, PT ;  /* 0xffffffff1c00780c */ /* 0x004fda0003f05270 */
[----:B------:R-:W-:Y:S05]  /*c180*/  @P0 BRA `(.L_x_107) ;  /* 0x0000000000140947 */ /* 0x000fea0003800000 */
[----:B------:R-:W-:Y:S01]  /*c190*/  IMAD.MOV.U32 R28, RZ, RZ, -0x1 ;  /* 0xffffffffff1c7424 */ /* 0x000fe200078e00ff */
[----:B------:R-:W-:-:S05]  /*c1a0*/  LOP3.LUT R29, R13, 0x80000000, RZ, 0xfc, !PT ;  /* 0x800000000d1d7812 */ /* 0x000fca00078efcff */
[----:B------:R-:W2:Y:S02]  /*c1b0*/  ATOMG.E.CAS.STRONG.GPU PT, R28, [R52], R28, R29 ;  /* 0x0000001c341c73a9 */ /* 0x000ea400001ee11d */
[----:B--2---:R-:W-:-:S13]  /*c1c0*/  ISETP.NE.AND P0, PT, R28, -0x1, PT ;  /* 0xffffffff1c00780c */ /* 0x004fda0003f05270 */
[----:B------:R-:W-:Y:S05]  /*c1d0*/  @!P0 BRA `(.L_x_57) ;  /* 0x0000004c00608947 */ /* 0x000fea0003800000 */
.L_x_107:
[----:B------:R-:W-:-:S04]  /*c1e0*/  LOP3.LUT R28, R28, 0x7fffffff, RZ, 0xc0, !PT ;  /* 0x7fffffff1c1c7812 */ /* 0x000fc800078ec0ff */
[----:B------:R-:W-:-:S13]  /*c1f0*/  ISETP.NE.AND P0, PT, R28, R13, PT ;  /* 0x0000000d1c00720c */ /* 0x000fda0003f05270 */
[----:B------:R-:W-:Y:S05]  /*c200*/  @!P0 BRA `(.L_x_58) ;  /* 0x00000050006c8947 */ /* 0x000fea0003800000 */
[----:B------:R-:W-:Y:S05]  /*c210*/  BRA `(.L_x_108) ;  /* 0x0000000000907947 */ /* 0x000fea0003800000 */
.L_x_106:
        /* <DEDUP_REMOVED lines=36> */
.L_x_108:
[----:B------:R-:W-:Y:S01]  /*c460*/  IMAD.SHL.U32 R28, R6, 0x2000, RZ ;  /* 0x00002000061c7824 */ /* 0x000fe200078e00ff */
[----:B------:R-:W-:Y:S06]  /*c470*/  @!P2 BRA `(.L_x_109) ;  /* 0x0000000000c8a947 */ /* 0x000fec0003800000 */
[----:B------:R-:W-:Y:S01]  /*c480*/  LOP3.LUT R29, R5, 0x3ffe000, R28, 0x78, !PT ;  /* 0x03ffe000051d7812 */ /* 0x000fe200078e781c */
[----:B------:R-:W2:Y:S03]  /*c490*/  LDCU.64 UR10, c[0x0][0x380] ;  /* 0x00007000ff0a77ac */ /* 0x000ea60008000a00 */
[--C-:B------:R-:W-:Y:S02]  /*c4a0*/  SHF.R.U32.HI R28, RZ, 0xd, R29.reuse ;  /* 0x0000000dff1c7819 */ /* 0x100fe4000001161d */
[----:B------:R-:W-:Y:S02]  /*c4b0*/  SHF.R.U64 R13, R6, 0xd, R29 ;  /* 0x0000000d060d7819 */ /* 0x000fe4000000121d */
[----:B------:R-:W-:Y:S02]  /*c4c0*/  LOP3.LUT R28, R28, R29, RZ, 0x3c, !PT ;  /* 0x0000001d1c1c7212 */ /* 0x000fe400078e3cff */
[----:B------:R-:W-:-:S04]  /*c4d0*/  LOP3.LUT R12, R13, R6, RZ, 0x3c, !PT ;  /* 0x000000060d0c7212 */ /* 0x000fc800078e3cff */
[C---:B------:R-:W-:Y:S01]  /*c4e0*/  SHF.L.U64.HI R29, R12.reuse, 0x1d, R28 ;  /* 0x0000001d0c1d7819 */ /* 0x040fe2000001021c */
[----:B------:R-:W-:-:S03]  /*c4f0*/  IMAD.SHL.U32 R13, R12, 0x20000000, RZ ;  /* 0x200000000c0d7824 */ /* 0x000fc600078e00ff */
[----:B------:R-:W-:Y:S02]  /*c500*/  LOP3.LUT R29, R28, 0x3ffffff, R29, 0x78, !PT ;  /* 0x03ffffff1c1d7812 */ /* 0x000fe400078e781d */
[----:B------:R-:W-:Y:S02]  /*c510*/  LOP3.LUT R13, R12, 0xe0000000, R13, 0x78, !PT ;  /* 0xe00000000c0d7812 */ /* 0x000fe400078e780d */
        /* <DEDUP_REMOVED lines=11> */
[----:B------:R-:W-:Y:S02]  /*c5d0*/  SHF.R.U64 R13, R12, 0xf, R39 ;  /* 0x0000000f0c0d7819 */ /* 0x000fe40000001227 */
[----:B------:R-:W-:Y:S02]  /*c5e0*/  LOP3.LUT R28, R28, R39, RZ, 0x3c, !PT ;  /* 0x000000271c1c7212 */ /* 0x000fe400078e3cff */
[----:B------:R-:W-:Y:S02]  /*c5f0*/  LOP3.LUT R13, R12, R29, R13, 0x96, !PT ;  /* 0x0000001d0c0d7212 */ /* 0x000fe400078e960d */
[----:B------:R-:W-:-:S04]  /*c600*/  SHF.R.U32.HI R12, RZ, 0x1, R28 ;  /* 0x00000001ff0c7819 */ /* 0x000fc8000001161c */
[----:B------:R-:W-:Y:S01]  /*c610*/  LOP3.LUT R12, R12, R13, RZ, 0x3c, !PT ;  /* 0x0000000d0c0c7212 */ /* 0x000fe200078e3cff */
[----:B------:R-:W-:-:S04]  /*c620*/  IMAD R13, R28, -0x48a28cbf, RZ ;  /* 0xb75d73411c0d7824 */ /* 0x000fc800078e02ff */
[C---:B------:R-:W-:Y:S02]  /*c630*/  IMAD R29, R12.reuse, 0x3edba5b, R13 ;  /* 0x03edba5b0c1d7824 */ /* 0x040fe400078e020d */
[----:B------:R-:W-:-:S04]  /*c640*/  IMAD.WIDE.U32 R12, R12, -0x48a28cbf, RZ ;  /* 0xb75d73410c0c7825 */ /* 0x000fc800078e00ff */
        /* <DEDUP_REMOVED lines=17> */
.L_x_110:
[----:B------:R-:W-:-:S04]  /*c760*/  LOP3.LUT R28, R28, 0x7fffffff, RZ, 0xc0, !PT ;  /* 0x7fffffff1c1c7812 */ /* 0x000fc800078ec0ff */
[----:B------:R-:W-:-:S13]  /*c770*/  ISETP.NE.AND P0, PT, R28, R13, PT ;  /* 0x0000000d1c00720c */ /* 0x000fda0003f05270 */
[----:B------:R-:W-:Y:S05]  /*c780*/  @!P0 BRA `(.L_x_58) ;  /* 0x0000004c000c8947 */ /* 0x000fea0003800000 */
[----:B------:R-:W-:Y:S05]  /*c790*/  BRA `(.L_x_111) ;  /* 0x0000000000987947 */ /* 0x000fea0003800000 */
.L_x_109:
[--C-:B------:R-:W-:Y:S01]  /*c7a0*/  SHF.R.U32.HI R12, RZ, 0x13, R5.reuse ;  /* 0x00000013ff0c7819 */ /* 0x100fe20000011605 */
[----:B------:R-:W2:Y:S01]  /*c7b0*/  LDCU.64 UR10, c[0x0][0x388] ;  /* 0x00007100ff0a77ac */ /* 0x000ea20008000a00 */
        /* <DEDUP_REMOVED lines=36> */
.L_x_111:
        /* <DEDUP_REMOVED lines=42> */
.L_x_113:
[----:B------:R-:W-:-:S04]  /*cca0*/  LOP3.LUT R28, R28, 0x7fffffff, RZ, 0xc0, !PT ;  /* 0x7fffffff1c1c7812 */ /* 0x000fc800078ec0ff */
[----:B------:R-:W-:-:S13]  /*ccb0*/  ISETP.NE.AND P0, PT, R28, R13, PT ;  /* 0x0000000d1c00720c */ /* 0x000fda0003f05270 */
[----:B------:R-:W-:Y:S05]  /*ccc0*/  @!P0 BRA `(.L_x_58) ;  /* 0x0000004400bc8947 */ /* 0x000fea0003800000 */
[----:B------:R-:W-:Y:S05]  /*ccd0*/  BRA `(.L_x_114) ;  /* 0x0000000000907947 */ /* 0x000fea0003800000 */
.L_x_112:
        /* <DEDUP_REMOVED lines=9> */
[----:B------:R-:W-:-:S04]  /*cd70*/  SHF.R.U32.HI R28, RZ, 0x15, R39 ;  /* 0x00000015ff1c7819 */ /* 0x000fc80000011627 */
[----:B------:R-:W-:Y:S02]  /*cd80*/  LOP3.LUT R28, R28, R39, RZ, 0x3c, !PT ;  /* 0x000000271c1c7212 */ /* 0x000fe400078e3cff */
[----:B------:R-:W-:Y:S02]  /*cd90*/  SHF.R.U64 R39, R12, 0x15, R39 ;  /* 0x000000150c277819 */ /* 0x000fe40000001227 */
[--C-:B------:R-:W-:Y:S02]  /*cda0*/  SHF.R.U32.HI R29, RZ, 0x9, R28.reuse ;  /* 0x00000009ff1d7819 */ /* 0x100fe4000001161c */
[----:B------:R-:W-:Y:S02]  /*cdb0*/  SHF.R.U32.HI R13, RZ, 0xd, R28 ;  /* 0x0000000dff0d7819 */ /* 0x000fe4000001161c */
[----:B------:R-:W-:Y:S02]  /*cdc0*/  LOP3.LUT R29, R29, R39, R12, 0x96, !PT ;  /* 0x000000271d1d7212 */ /* 0x000fe400078e960c */
[----:B------:R-:W-:-:S02]  /*cdd0*/  LOP3.LUT R13, R13, R28, RZ, 0x3c, !PT ;  /* 0x0000001c0d0d7212 */ /* 0x000fc400078e3cff */
        /* <DEDUP_REMOVED lines=20> */
.L_x_114:
        /* <DEDUP_REMOVED lines=14> */
[--C-:B------:R-:W-:Y:S02]  /*d000*/  SHF.R.U64 R29, R12, 0xb, R35.reuse ;  /* 0x0000000b0c1d7819 */ /* 0x100fe40000001223 */
[----:B------:R-:W-:Y:S02]  /*d010*/  SHF.R.U32.HI R13, RZ, 0x11, R35 ;  /* 0x00000011ff0d7819 */ /* 0x000fe40000011623 */
        /* <DEDUP_REMOVED lines=27> */
.L_x_116:
[----:B------:R-:W-:-:S04]  /*d1d0*/  LOP3.LUT R12, R12, 0x7fffffff, RZ, 0xc0, !PT ;  /* 0x7fffffff0c0c7812 */ /* 0x000fc800078ec0ff */
[----:B------:R-:W-:-:S13]  /*d1e0*/  ISETP.NE.AND P0, PT, R12, R13, PT ;  /* 0x0000000d0c00720c */ /* 0x000fda0003f05270 */
[----:B------:R-:W-:Y:S05]  /*d1f0*/  @!P0 BRA `(.L_x_58) ;  /* 0x0000004000708947 */ /* 0x000fea0003800000 */
[----:B------:R-:W-:Y:S05]  /*d200*/  BRA `(.L_x_117) ;  /* 0x0000000000907947 */ /* 0x000fea0003800000 */
.L_x_115:
        /* <DEDUP_REMOVED lines=36> */
.L_x_117:
[----:B------:R-:W-:Y:S05]  /*d450*/  @!P2 BRA `(.L_x_118) ;  /* 0x0000000000d0a947 */ /* 0x000fea0003800000 */
[C---:B------:R-:W-:Y:S01]  /*d460*/  IMAD.SHL.U32 R13, R6.reuse, 0x20000000, RZ ;  /* 0x20000000060d7824 */ /* 0x040fe200078e00ff */
[C---:B------:R-:W-:Y:S01]  /*d470*/  SHF.L.U64.HI R28, R6.reuse, 0x1d, R5 ;  /* 0x0000001d061c7819 */ /* 0x040fe20000010205 */
[----:B------:R-:W2:Y:S03]  /*d480*/  LDCU.64 UR10, c[0x0][0x380] ;  /* 0x00007000ff0a77ac */ /* 0x000ea60008000a00 */
[----:B------:R-:W-:Y:S02]  /*d490*/  LOP3.LUT R12, R6, 0xe0000000, R13, 0x78, !PT ;  /* 0xe0000000060c7812 */ /* 0x000fe400078e780d */
[----:B------:R-:W-:-:S04]  /*d4a0*/  LOP3.LUT R35, R5, 0x3ffffff, R28, 0x78, !PT ;  /* 0x03ffffff05237812 */ /* 0x000fc800078e781c */
[----:B------:R-:W-:-:S04]  /*d4b0*/  SHF.R.U64 R29, R12, 0x1d, R35 ;  /* 0x0000001d0c1d7819 */ /* 0x000fc80000001223 */
[----:B------:R-:W-:Y:S02]  /*d4c0*/  LOP3.LUT R29, R29, R12, RZ, 0x3c, !PT ;  /* 0x0000000c1d1d7212 */ /* 0x000fe400078e3cff */
[----:B------:R-:W-:-:S03]  /*d4d0*/  SHF.R.U32.HI R12, RZ, 0x1d, R35 ;  /* 0x0000001dff0c7819 */ /* 0x000fc60000011623 */
[----:B------:R-:W-:-:S05]  /*d4e0*/  IMAD.SHL.U32 R13, R29, 0x40000, RZ ;  /* 0x000400001d0d7824 */ /* 0x000fca00078e00ff */
        /* <DEDUP_REMOVED lines=10> */
[C---:B------:R-:W-:Y:S01]  /*d590*/  LOP3.LUT R13, R35.reuse, 0x3ffffff, RZ, 0xc0, !PT ;  /* 0x03ffffff230d7812 */ /* 0x040fe200078ec0ff */
[----:B------:R-:W-:-:S03]  /*d5a0*/  IMAD R35, R35, -0x65abe3f, RZ ;  /* 0xf9a541c123237824 */ /* 0x000fc600078e02ff */
[--C-:B------:R-:W-:Y:S02]  /*d5b0*/  SHF.R.U32.HI R29, RZ, 0x7, R13.reuse ;  /* 0x00000007ff1d7819 */ /* 0x100fe4000001160d */
[--C-:B------:R-:W-:Y:S02]  /*d5c0*/  SHF.R.U32.HI R28, RZ, 0xb, R13.reuse ;  /* 0x0000000bff1c7819 */ /* 0x100fe4000001160d */
[----:B------:R-:W-:-:S04]  /*d5d0*/  SHF.R.U32.HI R13, RZ, 0x11, R13 ;  /* 0x00000011ff0d7819 */ /* 0x000fc8000001160d */
[----:B------:R-:W-:-:S04]  /*d5e0*/  LOP3.LUT R13, R13, R29, R28, 0x96, !PT ;  /* 0x0000001d0d0d7212 */ /* 0x000fc800078e961c */
[----:B------:R-:W-:-:S05]  /*d5f0*/  LOP3.LUT R12, R13, R12, RZ, 0x3c, !PT ;  /* 0x0000000c0d0c7212 */ /* 0x000fca00078e3cff */
        /* <DEDUP_REMOVED lines=22> */
.L_x_119:
[----:B------:R-:W-:-:S04]  /*d760*/  LOP3.LUT R12, R12, 0x7fffffff, RZ, 0xc0, !PT ;  /* 0x7fffffff0c0c7812 */ /* 0x000fc800078ec0ff */
[----:B------:R-:W-:-:S13]  /*d770*/  ISETP.NE.AND P0, PT, R12, R13, PT ;  /* 0x0000000d0c00720c */ /* 0x000fda0003f05270 */
[----:B------:R-:W-:Y:S05]  /*d780*/  @!P0 BRA `(.L_x_58) ;  /* 0x0000003c000c8947 */ /* 0x000fea0003800000 */
[----:B------:R-:W-:Y:S05]  /*d790*/  BRA `(.L_x_120) ;  /* 0x0000000000987947 */ /* 0x000fea0003800000 */
.L_x_118:
        /* <DEDUP_REMOVED lines=38> */
.L_x_120:
        /* <DEDUP_REMOVED lines=9> */
[----:B------:R-:W-:-:S03]  /*da90*/  IMAD.U32 R13, R12, -0x80000000, RZ ;  /* 0x800000000c0d7824 */ /* 0x000fc600078e00ff */
        /* <DEDUP_REMOVED lines=10> */
[C---:B------:R-:W-:Y:S01]  /*db40*/  LOP3.LUT R13, R35.reuse, 0x3ffffff, RZ, 0xc0, !PT ;  /* 0x03ffffff230d7812 */ /* 0x040fe200078ec0ff */
[----:B------:R-:W-:-:S03]  /*db50*/  IMAD R35, R35, 0x3139b901, RZ ;  /* 0x3139b90123237824 */ /* 0x000fc600078e02ff */
[--C-:B------:R-:W-:Y:S02]  /*db60*/  SHF.R.U32.HI R29, RZ, 0x2, R13.reuse ;  /* 0x00000002ff1d7819 */ /* 0x100fe4000001160d */
[--C-:B------:R-:W-:Y:S02]  /*db70*/  SHF.R.U32.HI R28, RZ, 0x12, R13.reuse ;  /* 0x00000012ff1c7819 */ /* 0x100fe4000001160d */
[----:B------:R-:W-:-:S04]  /*db80*/  SHF.R.U32.HI R13, RZ, 0x10, R13 ;  /* 0x00000010ff0d7819 */ /* 0x000fc8000001160d */
[----:B------:R-:W-:-:S04]  /*db90*/  LOP3.LUT R13, R13, R29, R28, 0x96, !PT ;  /* 0x0000001d0d0d7212 */ /* 0x000fc800078e961c */
[----:B------:R-:W-:-:S05]  /*dba0*/  LOP3.LUT R12, R13, R12, RZ, 0x3c, !PT ;  /* 0x0000000c0d0c7212 */ /* 0x000fca00078e3cff */
[C---:B------:R-:W-:Y:S02]  /*dbb0*/  IMAD R35, R12.reuse, 0x3f0d931, R35 ;  /* 0x03f0d9310c237824 */ /* 0x040fe400078e0223 */
[----:B------:R-:W-:-:S04]  /*dbc0*/  IMAD.WIDE.U32 R12, R12, 0x3139b901, RZ ;  /* 0x3139b9010c0c7825 */ /* 0x000fc800078e00ff */
        /* <DEDUP_REMOVED lines=17> */
.L_x_122:
[----:B------:R-:W-:-:S04]  /*dce0*/  LOP3.LUT R28, R28, 0x7fffffff, RZ, 0xc0, !PT ;  /* 0x7fffffff1c1c7812 */ /* 0x000fc800078ec0ff */
[----:B------:R-:W-:-:S13]  /*dcf0*/  ISETP.NE.AND P0, PT, R28, R13, PT ;  /* 0x0000000d1c00720c */ /* 0x000fda0003f05270 */
[----:B------:R-:W-:Y:S05]  /*dd00*/  @!P0 BRA `(.L_x_58) ;  /* 0x0000003400ac8947 */ /* 0x000fea0003800000 */
[----:B------:R-:W-:Y:S05]  /*dd10*/  BRA `(.L_x_123) ;  /* 0x0000000000907947 */ /* 0x000fea0003800000 */
.L_x_121:
        /* <DEDUP_REMOVED lines=36> */
.L_x_123:
        /* <DEDUP_REMOVED lines=48> */
.L_x_125:
[----:B------:R-:W-:-:S04]  /*e260*/  LOP3.LUT R12, R12, 0x7fffffff, RZ, 0xc0, !PT ;  /* 0x7fffffff0c0c7812 */ /* 0x000fc800078ec0ff */
[----:B------:R-:W-:-:S13]  /*e270*/  ISETP.NE.AND P0, PT, R12, R13, PT ;  /* 0x0000000d0c00720c */ /* 0x000fda0003f05270 */
[----:B------:R-:W-:Y:S05]  /*e280*/  @!P0 BRA `(.L_x_58) ;  /* 0x00000030004c8947 */ /* 0x000fea0003800000 */
[----:B------:R-:W-:Y:S05]  /*e290*/  BRA `(.L_x_126) ;  /* 0x0000000000a47947 */ /* 0x000fea0003800000 */
.L_x_124:
        /* <DEDUP_REMOVED lines=41> */
.L_x_126:
[----:B------:R-:W-:Y:S05]  /*e530*/  @!P2 BRA `(.L_x_127) ;  /* 0x0000000000b4a947 */ /* 0x000fea0003800000 */
[C---:B------:R-:W-:Y:S01]  /*e540*/  SHF.L.U64.HI R13, R27.reuse, 0x13, R30 ;  /* 0x000000131b0d7819 */ /* 0x040fe2000001021e */
[C---:B------:R-:W-:Y:S01]  /*e550*/  IMAD.SHL.U32 R12, R27.reuse, 0x80000, RZ ;  /* 0x000800001b0c7824 */ /* 0x040fe200078e00ff */
[----:B------:R-:W2:Y:S02]  /*e560*/  LDCU.64 UR10, c[0x0][0x380] ;  /* 0x00007000ff0a77ac */ /* 0x000ea40008000a00 */
[----:B------:R-:W-:Y:S02]  /*e570*/  LOP3.LUT R30, R30, 0x3ffffff, R13, 0x78, !PT ;  /* 0x03ffffff1e1e7812 */ /* 0x000fe400078e780d */
[----:B------:R-:W-:Y:S02]  /*e580*/  LOP3.LUT R27, R27, 0xfff80000, R12, 0x78, !PT ;  /* 0xfff800001b1b7812 */ /* 0x000fe400078e780c */
[----:B------:R-:W-:Y:S01]  /*e590*/  SHF.R.U32.HI R12, RZ, 0x7, R30 ;  /* 0x00000007ff0c7819 */ /* 0x000fe2000001161e */
[----:B------:R-:W-:-:S03]  /*e5a0*/  IMAD R13, R30, 0x14d54a41, RZ ;  /* 0x14d54a411e0d7824 */ /* 0x000fc600078e02ff */
[----:B------:R-:W-:-:S05]  /*e5b0*/  LOP3.LUT R12, R12, R27, RZ, 0x3c, !PT ;  /* 0x0000001b0c0c7212 */ /* 0x000fca00078e3cff */
[C---:B------:R-:W-:Y:S02]  /*e5c0*/  IMAD R27, R12.reuse, 0x3f1c2a8, R13 ;  /* 0x03f1c2a80c1b7824 */ /* 0x040fe400078e020d */
[----:B------:R-:W-:-:S04]  /*e5d0*/  IMAD.WIDE.U32 R12, R12, 0x14d54a41, RZ ;  /* 0x14d54a410c0c7825 */ /* 0x000fc800078e00ff */
[----:B------:R-:W-:-:S05]  /*e5e0*/  IMAD.IADD R27, R13, 0x1, R27 ;  /* 0x000000010d1b7824 */ /* 0x000fca00078e021b */
[----:B------:R-:W-:-:S04]  /*e5f0*/  LOP3.LUT R27, R27, 0x3ffffff, RZ, 0xc0, !PT ;  /* 0x03ffffff1b1b7812 */ /* 0x000fc800078ec0ff */
        /* <DEDUP_REMOVED lines=29> */
.L_x_128:
[----:B------:R-:W-:-:S04]  /*e7d0*/  LOP3.LUT R12, R25, 0x7fffffff, RZ, 0xc0, !PT ;  /* 0x7fffffff190c7812 */ /* 0x000fc800078ec0ff */
[----:B------:R-:W-:-:S13]  /*e7e0*/  ISETP.NE.AND P0, PT, R12, R13, PT ;  /* 0x0000000d0c00720c */ /* 0x000fda0003f05270 */
[----:B------:R-:W-:Y:S05]  /*e7f0*/  @!P0 BRA `(.L_x_58) ;  /* 0x0000002800f08947 */ /* 0x000fea0003800000 */
[----:B------:R-:W-:Y:S05]  /*e800*/  BRA `(.L_x_129) ;  /* 0x0000000000907947 */ /* 0x000fea0003800000 */
.L_x_127:
        /* <DEDUP_REMOVED lines=36> */
.L_x_129:
        /* <DEDUP_REMOVED lines=15> */
[----:B------:R-:W-:Y:S02]  /*eb40*/  LOP3.LUT R21, R21, R12, RZ, 0x3c, !PT ;  /* 0x0000000c15157212 */ /* 0x000fe400078e3cff */
[----:B------:R-:W-:Y:S02]  /*eb50*/  LOP3.LUT R13, R13, R22, RZ, 0x3c, !PT ;  /* 0x000000160d0d7212 */ /* 0x000fe400078e3cff */
[----:B------:R-:W-:-:S04]  /*eb60*/  SHF.R.U64 R12, R21, 0xe, R22 ;  /* 0x0000000e150c7819 */ /* 0x000fc80000001216 */
[C---:B------:R-:W-:Y:S01]  /*eb70*/  LOP3.LUT R12, R13.reuse, R12, R21, 0x96, !PT ;  /* 0x0000000c0d0c7212 */ /* 0x040fe200078e9615 */
        /* <DEDUP_REMOVED lines=23> */
.L_x_131:
[----:B------:R-:W-:-:S04]  /*ecf0*/  LOP3.LUT R12, R12, 0x7fffffff, RZ, 0xc0, !PT ;  /* 0x7fffffff0c0c7812 */ /* 0x000fc800078ec0ff */
[----:B------:R-:W-:-:S13]  /*ed00*/  ISETP.NE.AND P0, PT, R12, R13, PT ;  /* 0x0000000d0c00720c */ /* 0x000fda0003f05270 */
[----:B------:R-:W-:Y:S05]  /*ed10*/  @!P0 BRA `(.L_x_58) ;  /* 0x0000002400a88947 */ /* 0x000fea0003800000 */
[----:B------:R-:W-:Y:S05]  /*ed20*/  BRA `(.L_x_132) ;  /* 0x0000000000547947 */ /* 0x000fea0003800000 */
.L_x_130:
[----:B------:R-:W-:Y:S01]  /*ed30*/  IMAD R22, R22, -0x5f60dfff, RZ ;  /* 0xa09f200116167824 */ /* 0x000fe200078e02ff */
[----:B------:R-:W2:Y:S01]  /*ed40*/  LDCU.64 UR10, c[0x0][0x388] ;  /* 0x00007100ff0a77ac */ /* 0x000ea20008000a00 */
        /* <DEDUP_REMOVED lines=19> */
.L_x_132:
[----:B------:R-:W-:Y:S02]  /*ee80*/  SHF.L.W.U32.HI R13, R5, 0x1a, R6 ;  /* 0x0000001a050d7819 */ /* 0x000fe40000010e06 */
[----:B------:R-:W-:Y:S02]  /*ee90*/  SHF.L.W.U32.HI R12, R6, 0x1a, R5 ;  /* 0x0000001a060c7819 */ /* 0x000fe40000010e05 */
[----:B------:R-:W-:Y:S02]  /*eea0*/  LOP3.LUT R22, R13, R6, RZ, 0x3c, !PT ;  /* 0x000000060d167212 */ /* 0x000fe400078e3cff */
[----:B------:R-:W-:Y:S01]  /*eeb0*/  LOP3.LUT R21, R12, R5, RZ, 0x3c, !PT ;  /* 0x000000050c157212 */ /* 0x000fe200078e3cff */
[----:B------:R-:W-:Y:S06]  /*eec0*/  @!P2 BRA `(.L_x_133) ;  /* 0x0000000000c0a947 */ /* 0x000fec0003800000 */
        /* <DEDUP_REMOVED lines=44> */
.L_x_134:
[----:B------:R-:W-:-:S04]  /*f190*/  LOP3.LUT R12, R12, 0x7fffffff, RZ, 0xc0, !PT ;  /* 0x7fffffff0c0c7812 */ /* 0x000fc800078ec0ff */
[----:B------:R-:W-:-:S13]  /*f1a0*/  ISETP.NE.AND P0, PT, R12, R13, PT ;  /* 0x0000000d0c00720c */ /* 0x000fda0003f05270 */
[----:B------:R-:W-:Y:S05]  /*f1b0*/  @!P0 BRA `(.L_x_58) ;  /* 0x0000002000808947 */ /* 0x000fea0003800000 */
[----:B------:R-:W-:Y:S05]  /*f1c0*/  BRA `(.L_x_135) ;  /* 0x0000000000987947 */ /* 0x000fea0003800000 */
.L_x_133:
        /* <DEDUP_REMOVED lines=38> */
.L_x_135:
[----:B------:R-:W-:Y:S01]  /*f430*/  IMAD.U32 R24, R6, 0x10000, RZ ;  /* 0x0001000006187824 */ /* 0x000fe200078e00ff */
[----:B------:R-:W-:Y:S06]  /*f440*/  @!P2 BRA `(.L_x_136) ;  /* 0x0000000000cca947 */ /* 0x000fec0003800000 */
[----:B------:R-:W-:Y:S01]  /*f450*/  LOP3.LUT R23, R5, 0x3ff0000, R24, 0x78, !PT ;  /* 0x03ff000005177812 */ /* 0x000fe200078e7818 */
[----:B------:R-:W2:Y:S03]  /*f460*/  LDCU.64 UR10, c[0x0][0x380] ;  /* 0x00007000ff0a77ac */ /* 0x000ea60008000a00 */
[--C-:B------:R-:W-:Y:S02]  /*f470*/  SHF.R.U64 R13, R6, 0xa, R23.reuse ;  /* 0x0000000a060d7819 */ /* 0x100fe40000001217 */
[----:B------:R-:W-:Y:S02]  /*f480*/  SHF.R.U32.HI R12, RZ, 0xa, R23 ;  /* 0x0000000aff0c7819 */ /* 0x000fe40000011617 */
[----:B------:R-:W-:-:S05]  /*f490*/  LOP3.LUT R24, R13, R6, RZ, 0x3c, !PT ;  /* 0x000000060d187212 */ /* 0x000fca00078e3cff */
        /* <DEDUP_REMOVED lines=13> */
[--C-:B------:R-:W-:Y:S02]  /*f570*/  SHF.R.U64 R24, R12, 0x1c, R13.reuse ;  /* 0x0000001c0c187819 */ /* 0x100fe4000000120d */
[--C-:B------:R-:W-:Y:S02]  /*f580*/  SHF.R.U32.HI R23, RZ, 0x9, R13.reuse ;  /* 0x00000009ff177819 */ /* 0x100fe4000001160d */
[----:B------:R-:W-:Y:S02]  /*f590*/  SHF.R.U32.HI R13, RZ, 0x1c, R13 ;  /* 0x0000001cff0d7819 */ /* 0x000fe4000001160d */
[----:B------:R-:W-:Y:S02]  /*f5a0*/  LOP3.LUT R23, R23, R25, R24, 0x96, !PT ;  /* 0x0000001917177212 */ /* 0x000fe400078e9618 */
[----:B------:R-:W-:-:S02]  /*f5b0*/  LOP3.LUT R13, R13, R26, RZ, 0x3c, !PT ;  /* 0x0000001a0d0d7212 */ /* 0x000fc400078e3cff */
[----:B------:R-:W-:-:S03]  /*f5c0*/  LOP3.LUT R12, R23, R12, RZ, 0x3c, !PT ;  /* 0x0000000c170c7212 */ /* 0x000fc600078e3cff */
        /* <DEDUP_REMOVED lines=23> */
.L_x_137:
[----:B------:R-:W-:-:S04]  /*f740*/  LOP3.LUT R12, R12, 0x7fffffff, RZ, 0xc0, !PT ;  /* 0x7fffffff0c0c7812 */ /* 0x000fc800078ec0ff */
[----:B------:R-:W-:-:S13]  /*f750*/  ISETP.NE.AND P0, PT, R12, R13, PT ;  /* 0x0000000d0c00720c */ /* 0x000fda0003f05270 */
[----:B------:R-:W-:Y:S05]  /*f760*/  @!P0 BRA `(.L_x_58) ;  /* 0x0000001c00148947 */ /* 0x000fea0003800000 */
[----:B------:R-:W-:Y:S05]  /*f770*/  BRA `(.L_x_138) ;  /* 0x0000000000a07947 */ /* 0x000fea0003800000 */
.L_x_136:
        /* <DEDUP_REMOVED lines=40> */
.L_x_138:
        /* <DEDUP_REMOVED lines=43> */
.L_x_140:
[----:B------:R-:W-:-:S04]  /*fcb0*/  LOP3.LUT R12, R12, 0x7fffffff, RZ, 0xc0, !PT ;  /* 0x7fffffff0c0c7812 */ /* 0x000fc800078ec0ff */
[----:B------:R-:W-:-:S13]  /*fcc0*/  ISETP.NE.AND P0, PT, R12, R13, PT ;  /* 0x0000000d0c00720c */ /* 0x000fda0003f05270 */
[----:B------:R-:W-:Y:S05]  /*fcd0*/  @!P0 BRA `(.L_x_58) ;  /* 0x0000001400b88947 */ /* 0x000fea0003800000 */
[----:B------:R-:W-:Y:S05]  /*fce0*/  BRA `(.L_x_141) ;  /* 0x0000000000907947 */ /* 0x000fea0003800000 */
.L_x_139:
        /* <DEDUP_REMOVED lines=36> */
.L_x_141:
[----:B------:R-:W-:Y:S05]  /*ff30*/  @!P2 BRA `(.L_x_142) ;  /* 0x0000000000d4a947 */ /* 0x000fea0003800000 */
        /* <DEDUP_REMOVED lines=49> */
.L_x_143:
[----:B------:R-:W-:-:S04]  /*10250*/  LOP3.LUT R12, R12, 0x7fffffff, RZ, 0xc0, !PT ;  /* 0x7fffffff0c0c7812 */ /* 0x000fc800078ec0ff */
[----:B------:R-:W-:-:S13]  /*10260*/  ISETP.NE.AND P0, PT, R12, R13, PT ;  /* 0x0000000d0c00720c */ /* 0x000fda0003f05270 */
[----:B------:R-:W-:Y:S05]  /*10270*/  @!P0 BRA `(.L_x_58) ;  /* 0x0000001000508947 */ /* 0x000fea0003800000 */
[----:B------:R-:W-:Y:S05]  /*10280*/  BRA `(.L_x_144) ;  /* 0x0000000000987947 */ /* 0x000fea0003800000 */
.L_x_142:
[----:B------:R-:W-:Y:S01]  /*10290*/  LOP3.LUT R13, R5, R6, RZ, 0x3c, !PT ;  /* 0x00000006050d7212 */ /* 0x000fe200078e3cff */
[----:B------:R-:W2:Y:S01]  /*102a0*/  LDCU.64 UR10, c[0x0][0x388] ;  /* 0x00007100ff0a77ac */ /* 0x000ea20008000a00 */
[----:B------:R-:W-:-:S04]  /*102b0*/  LOP3.LUT R20, R6, R5, RZ, 0x3c, !PT ;  /* 0x0000000506147212 */ /* 0x000fc800078e3cff */
[----:B------:R-:W-:Y:S02]  /*102c0*/  SHF.L.W.U32.HI R12, R13, 0xc, R20 ;  /* 0x0000000c0d0c7819 */ /* 0x000fe40000010e14 */
[----:B------:R-:W-:Y:S02]  /*102d0*/  SHF.L.W.U32.HI R13, R20, 0xc, R13 ;  /* 0x0000000c140d7819 */ /* 0x000fe40000010e0d */
[----:B------:R-:W-:Y:S02]  /*102e0*/  LOP3.LUT R12, R12, R6, R5, 0x96, !PT ;  /* 0x000000060c0c7212 */ /* 0x000fe400078e9605 */
        /* <DEDUP_REMOVED lines=32> */
.L_x_144:
[C---:B------:R-:W-:Y:S01]  /*104f0*/  SHF.L.U64.HI R22, R6.reuse, 0x1e, R5 ;  /* 0x0000001e06167819 */ /* 0x040fe20000010205 */
[----:B------:R-:W-:Y:S01]  /*10500*/  IMAD.SHL.U32 R21, R6, 0x40000000, RZ ;  /* 0x4000000006157824 */ /* 0x000fe200078e00ff */
[----:B------:R-:W-:Y:S06]  /*10510*/  @!P2 BRA `(.L_x_145) ;  /* 0x0000000000c4a947 */ /* 0x000fec0003800000 */
[----:B------:R-:W-:Y:S01]  /*10520*/  LOP3.LUT R13, R6, 0xc0000000, R21, 0x78, !PT ;  /* 0xc0000000060d7812 */ /* 0x000fe200078e7815 */
[----:B------:R-:W2:Y:S01]  /*10530*/  LDCU.64 UR10, c[0x0][0x380] ;  /* 0x00007000ff0a77ac */ /* 0x000ea20008000a00 */
[----:B------:R-:W-:-:S04]  /*10540*/  LOP3.LUT R22, R5, 0x3ffffff, R22, 0x78, !PT ;  /* 0x03ffffff05167812 */ /* 0x000fc800078e7816 */
        /* <DEDUP_REMOVED lines=42> */
.L_x_146:
[----:B------:R-:W-:-:S04]  /*107f0*/  LOP3.LUT R12, R19, 0x7fffffff, RZ, 0xc0, !PT ;  /* 0x7fffffff130c7812 */ /* 0x000fc800078ec0ff */
[----:B------:R-:W-:-:S13]  /*10800*/  ISETP.NE.AND P0, PT, R12, R13, PT ;  /* 0x0000000d0c00720c */ /* 0x000fda0003f05270 */
[----:B------:R-:W-:Y:S05]  /*10810*/  @!P0 BRA `(.L_x_58) ;  /* 0x0000000800e88947 */ /* 0x000fea0003800000 */
[----:B------:R-:W-:Y:S05]  /*10820*/  BRA `(.L_x_147) ;  /* 0x0000000000947947 */ /* 0x000fea0003800000 */
.L_x_145:
        /* <DEDUP_REMOVED lines=17> */
[----:B------:R-:W-:Y:S01]  /*10940*/  SHF.R.U32.HI R12, RZ, 0x4, R19 ;  /* 0x00000004ff0c7819 */ /* 0x000fe20000011613 */
[----:B------:R-:W-:-:S03]  /*10950*/  IMAD R19, R19, -0x18cd47ff, RZ ;  /* 0xe732b80113137824 */ /* 0x000fc600078e02ff */
        /* <DEDUP_REMOVED lines=18> */
.L_x_147:
[----:B------:R-:W-:Y:S05]  /*10a80*/  @!P2 BRA `(.L_x_148) ;  /* 0x000000000054a947 */ /* 0x000fea0003800000 */
[----:B------:R-:W2:Y:S01]  /*10a90*/  LDCU.64 UR10, c[0x0][0x380] ;  /* 0x00007000ff0a77ac */ /* 0x000ea20008000a00 */
        /* <DEDUP_REMOVED lines=16> */
.L_x_149:
[----:B------:R-:W-:-:S04]  /*10ba0*/  LOP3.LUT R10, R9, 0x7fffffff, RZ, 0xc0, !PT ;  /* 0x7fffffff090a7812 */ /* 0x000fc800078ec0ff */
[----:B------:R-:W-:-:S13]  /*10bb0*/  ISETP.NE.AND P0, PT, R10, R13, PT ;  /* 0x0000000d0a00720c */ /* 0x000fda0003f05270 */
[----:B------:R-:W-:Y:S05]  /*10bc0*/  @!P0 BRA `(.L_x_58) ;  /* 0x0000000400fc8947 */ /* 0x000fea0003800000 */
[----:B------:R-:W-:Y:S05]  /*10bd0*/  BRA `(.L_x_150) ;  /* 0x0000000000887947 */ /* 0x000fea0003800000 */
.L_x_148:
        /* <DEDUP_REMOVED lines=13> */
[----:B------:R-:W-:Y:S01]  /*10cb0*/  SHF.R.U32.HI R9, RZ, 0x7, R11 ;  /* 0x00000007ff097819 */ /* 0x000fe2000001160b */
[----:B------:R-:W-:-:S03]  /*10cc0*/  IMAD R11, R11, 0x3f94a801, RZ ;  /* 0x3f94a8010b0b7824 */ /* 0x000fc600078e02ff */
[----:B------:R-:W-:-:S04]  /*10cd0*/  LOP3.LUT R9, R12, R9, RZ, 0x3c, !PT ;  /* 0x000000090c097212 */ /* 0x000fc800078e3cff */
[----:B------:R-:W-:-:S05]  /*10ce0*/  LOP3.LUT R10, R9, R13, R10, 0x96, !PT ;  /* 0x0000000d090a7212 */ /* 0x000fca00078e960a */
        /* <DEDUP_REMOVED lines=17> */
.L_x_150:
[----:B------:R-:W-:Y:S05]  /*10e00*/  @!P2 BRA `(.L_x_151) ;  /* 0x000000040090a947 */ /* 0x000fea0003800000 */
[----:B------:R-:W-:-:S04]  /*10e10*/  LOP3.LUT R29, R7, 0x3ffffff, RZ, 0xc0, !PT ;  /* 0x03ffffff071d7812 */ /* 0x000fc800078ec0ff */
[----:B------:R-:W-:-:S04]  /*10e20*/  LOP3.LUT R13, R29, 0x7c000000, RZ, 0xfc, !PT ;  /* 0x7c0000001d0d7812 */ /* 0x000fc800078efcff */
[----:B------:R-:W-:-:S13]  /*10e30*/  ISETP.NE.AND P0, PT, R13, 0x7fffffff, PT ;  /* 0x7fffffff0d00780c */ /* 0x000fda0003f05270 */
[----:B------:R-:W-:Y:S05]  /*10e40*/  @!P0 BRA `(.L_x_152) ;  /* 0x0000000800208947 */ /* 0x000fea0003800000 */
[----:B------:R-:W2:Y:S01]  /*10e50*/  LDCU.64 UR10, c[0x0][0x380] ;  /* 0x00007000ff0a77ac */ /* 0x000ea20008000a00 */
[--C-:B------:R-:W-:Y:S02]  /*10e60*/  SHF.R.U64 R48, R7, 0x1a, R8.reuse ;  /* 0x0000001a07307819 */ /* 0x100fe40000001208 */
[----:B------:R-:W-:Y:S02]  /*10e70*/  SHF.R.U32.HI R47, RZ, 0x1a, R8 ;  /* 0x0000001aff2f7819 */ /* 0x000fe40000011608 */
[----:B--2---:R-:W-:-:S04]  /*10e80*/  LEA R52, P0, R48, UR10, 0x2 ;  /* 0x0000000a30347c11 */ /* 0x004fc8000f8010ff */
[----:B------:R-:W-:-:S05]  /*10e90*/  LEA.HI.X R53, R48, UR11, R47, 0x2, P0 ;  /* 0x0000000b30357c11 */ /* 0x000fca00080f142f */
[----:B01----:R-:W2:Y:S02]  /*10ea0*/  LDG.E R3, desc[UR8][R52.64] ;  /* 0x0000000834037981 */ /* 0x003ea4000c1e1900 */
[----:B--2---:R-:W-:-:S13]  /*10eb0*/  ISETP.NE.AND P0, PT, R3, -0x1, PT ;  /* 0xffffffff0300780c */ /* 0x004fda0003f05270 */
[----:B------:R-:W-:Y:S05]  /*10ec0*/  @P0 BRA `(.L_x_153) ;  /* 0x0000000000140947 */ /* 0x000fea0003800000 */
[----:B------:R-:W-:Y:S01]  /*10ed0*/  LOP3.LUT R29, R29, 0xfc000000, RZ, 0xfc, !PT ;  /* 0xfc0000001d1d7812 */ /* 0x000fe200078efcff */
[----:B------:R-:W-:-:S05]  /*10ee0*/  IMAD.MOV.U32 R28, RZ, RZ, -0x1 ;  /* 0xffffffffff1c7424 */ /* 0x000fca00078e00ff */
[----:B------:R-:W2:Y:S02]  /*10ef0*/  ATOMG.E.CAS.STRONG.GPU PT, R3, [R52], R28, R29 ;  /* 0x0000001c340373a9 */ /* 0x000ea400001ee11d */
[----:B--2---:R-:W-:-:S13]  /*10f00*/  ISETP.NE.AND P0, PT, R3, -0x1, PT ;  /* 0xffffffff0300780c */ /* 0x004fda0003f05270 */
[----:B------:R-:W-:Y:S05]  /*10f10*/  @!P0 BRA `(.L_x_57) ;  /* 0x0000000000108947 */ /* 0x000fea0003800000 */
.L_x_153:
[----:B------:R-:W-:-:S04]  /*10f20*/  LOP3.LUT R4, R3, 0x7fffffff, RZ, 0xc0, !PT ;  /* 0x7fffffff03047812 */ /* 0x000fc800078ec0ff */
[----:B------:R-:W-:-:S13]  /*10f30*/  ISETP.NE.AND P0, PT, R4, R13, PT ;  /* 0x0000000d0400720c */ /* 0x000fda0003f05270 */
[----:B------:R-:W-:Y:S05]  /*10f40*/  @!P0 BRA `(.L_x_58) ;  /* 0x00000004001c8947 */ /* 0x000fea0003800000 */
[----:B------:R-:W-:Y:S05]  /*10f50*/  BRA `(.L_x_152) ;  /* 0x0000000400dc7947 */ /* 0x000fea0003800000 */
.L_x_57:
[----:B01----:R-:W0:Y:S01]  /*10f60*/  S2R R3, SR_LANEID ;  /* 0x0000000000037919 */ /* 0x003e220000000000 */
[----:B------:R-:W-:Y:S01]  /*10f70*/  VOTEU.ANY UR5, UPT, PT ;  /* 0x0000000000057886 */ /* 0x000fe200038e0100 */
[----:B------:R-:W-:Y:S01]  /*10f80*/  BSSY.RECONVERGENT B2, `(.L_x_58) ;  /* 0x0000043000027945 */ /* 0x000fe20003800200 */
[----:B------:R-:W0:Y:S01]  /*10f90*/  FLO.U32 R4, UR5 ;  /* 0x0000000500047d00 */ /* 0x000e2200080e0000 */
[----:B------:R-:W1:Y:S07]  /*10fa0*/  S2R R6, SR_LTMASK ;  /* 0x0000000000067919 */ /* 0x000e6e0000003900 */
[----:B------:R-:W2:Y:S01]  /*10fb0*/  POPC R5, UR5 ;  /* 0x0000000500057d09 */ /* 0x000ea20008000000 */
[----:B0-----:R-:W-:-:S02]  /*10fc0*/  ISETP.EQ.U32.AND P0, PT, R4, R3, PT ;  /* 0x000000030400720c */ /* 0x001fc40003f02070 */
[----:B-1----:R-:W-:-:S06]  /*10fd0*/  LOP3.LUT R6, R6, UR5, RZ, 0xc0, !PT ;  /* 0x0000000506067c12 */ /* 0x002fcc000f8ec0ff */
[----:B------:R-:W0:Y:S05]  /*10fe0*/  POPC R6, R6 ;  /* 0x0000000600067309 */ /* 0x000e2a0000000000 */
[----:B--2---:R-:W1:Y:S04]  /*10ff0*/  @P0 ATOMS.ADD R5, [R0+0x8], R5 ;  /* 0x000008050005038c */ /* 0x004e680000000000 */
[----:B-1----:R-:W0:Y:S02]  /*11000*/  SHFL.IDX PT, R3, R5, R4, 0x1f ;  /* 0x00001f0405037589 */ /* 0x002e2400000e0000 */
[----:B0-----:R-:W-:-:S05]  /*11010*/  IMAD.IADD R3, R3, 0x1, R6 ;  /* 0x0000000103037824 */ /* 0x001fca00078e0206 */
[----:B------:R-:W-:-:S13]  /*11020*/  ISETP.GT.U32.AND P0, PT, R3, 0xff, PT ;  /* 0x000000ff0300780c */ /* 0x000fda0003f04070 */
[----:B------:R-:W-:Y:S05]  /*11030*/  @P0 BRA `(.L_x_154) ;  /* 0x0000000000340947 */ /* 0x000fea0003800000 */
[----:B------:R-:W0:Y:S02]  /*11040*/  LDS R4, [R0] ;  /* 0x0000000000047984 */ /* 0x000e240000000800 */
[----:B0-----:R-:W-:-:S13]  /*11050*/  ISETP.GE.U32.AND P0, PT, R4, R17, PT ;  /* 0x000000110400720c */ /* 0x001fda0003f06070 */
[----:B------:R-:W-:Y:S05]  /*11060*/  @P0 BRA `(.L_x_155) ;  /* 0x0000000000140947 */ /* 0x000fea0003800000 */
[----:B------:R-:W-:-:S05]  /*11070*/  IMAD.MOV.U32 R12, RZ, RZ, R29 ;  /* 0x000000ffff0c7224 */ /* 0x000fca00078e001d */
[----:B------:R1:W5:Y:S01]  /*11080*/  ATOMG.E.CAS.STRONG.GPU PT, RZ, [R52], R12, R13 ;  /* 0x0000000c34ff73a9 */ /* 0x00036200001ee10d */
[----:B------:R-:W-:-:S05]  /*11090*/  IMAD R3, R3, 0x4, R0 ;  /* 0x0000000403037824 */ /* 0x000fca00078e0200 */
[----:B------:R1:W-:Y:S01]  /*110a0*/  STS [R3+0x14], R18 ;  /* 0x0000141203007388 */ /* 0x0003e20000000800 */
[----:B------:R-:W-:Y:S05]  /*110b0*/  BRA `(.L_x_156) ;  /* 0x0000000000bc7947 */ /* 0x000fea0003800000 */
.L_x_155:
[----:B------:R-:W-:-:S05]  /*110c0*/  IMAD.MOV.U32 R12, RZ, RZ, R29 ;  /* 0x000000ffff0c7224 */ /* 0x000fca00078e001d */
[----:B------:R0:W5:Y:S01]  /*110d0*/  ATOMG.E.CAS.STRONG.GPU PT, RZ, [R52], R12, R13 ;  /* 0x0000000c34ff73a9 */ /* 0x00016200001ee10d */
[----:B------:R-:W-:-:S05]  /*110e0*/  IMAD R3, R3, 0x4, R0 ;  /* 0x0000000403037824 */ /* 0x000fca00078e0200 */
[----:B------:R0:W-:Y:S01]  /*110f0*/  STS [R3+0x14], R48 ;  /* 0x0000143003007388 */ /* 0x0001e20000000800 */
[----:B------:R-:W-:Y:S05]  /*11100*/  BRA `(.L_x_156) ;  /* 0x0000000000a87947 */ /* 0x000fea0003800000 */
.L_x_154:
[----:B------:R-:W0:Y:S01]  /*11110*/  LDCU UR5, c[0x0][0x360] ;  /* 0x00006c00ff0577ac */ /* 0x000e220008000800 */
[----:B------:R-:W1:Y:S01]  /*11120*/  LDCU UR6, c[0x0][0x370] ;  /* 0x00006e00ff0677ac */ /* 0x000e620008000800 */
[----:B------:R-:W2:Y:S01]  /*11130*/  LDCU.64 UR10, c[0x0][0x390] ;  /* 0x00007200ff0a77ac */ /* 0x000ea20008000a00 */
[----:B0-----:R-:W0:Y:S01]  /*11140*/  I2F.U32.RP R3, UR5 ;  /* 0x0000000500037d06 */ /* 0x001e220008209000 */
[----:B------:R-:W-:-:S07]  /*11150*/  ISETP.NE.U32.AND P3, PT, RZ, UR5, PT ;  /* 0x00000005ff007c0c */ /* 0x000fce000bf65070 */
[----:B-1----:R-:W1:Y:S08]  /*11160*/  I2F.U32.RP R7, UR6 ;  /* 0x0000000600077d06 */ /* 0x002e700008209000 */
[----:B0-----:R-:W0:Y:S08]  /*11170*/  MUFU.RCP R3, R3 ;  /* 0x0000000300037308 */ /* 0x001e300000001000 */
[----:B-1----:R-:W-:Y:S01]  /*11180*/  MUFU.RCP R7, R7 ;  /* 0x0000000700077308 */ /* 0x002fe20000001000 */
[----:B0-----:R-:W-:-:S07]  /*11190*/  VIADD R4, R3, 0xffffffe ;  /* 0x0ffffffe03047836 */ /* 0x001fce0000000000 */
[----:B------:R0:W1:Y:S02]  /*111a0*/  F2I.FTZ.U32.TRUNC.NTZ R5, R4 ;  /* 0x0000000400057305 */ /* 0x000064000021f000 */
[----:B0-----:R-:W-:Y:S02]  /*111b0*/  IMAD.MOV.U32 R4, RZ, RZ, RZ ;  /* 0x000000ffff047224 */ /* 0x001fe400078e00ff */
[----:B-1----:R-:W-:-:S04]  /*111c0*/  IMAD.MOV R9, RZ, RZ, -R5 ;  /* 0x000000ffff097224 */ /* 0x002fc800078e0a05 */
[----:B------:R-:W-:-:S04]  /*111d0*/  IMAD R9, R9, UR5, RZ ;  /* 0x0000000509097c24 */ /* 0x000fc8000f8e02ff */
[----:B------:R-:W-:-:S04]  /*111e0*/  IMAD.HI.U32 R5, R5, R9, R4 ;  /* 0x0000000905057227 */ /* 0x000fc800078e0004 */
[----:B------:R-:W-:Y:S02]  /*111f0*/  VIADD R4, R7, 0xffffffe ;  /* 0x0ffffffe07047836 */ /* 0x000fe40000000000 */
[----:B------:R-:W-:-:S04]  /*11200*/  IMAD.HI.U32 R3, R5, R48, RZ ;  /* 0x0000003005037227 */ /* 0x000fc800078e00ff */
[----:B------:R-:W-:-:S04]  /*11210*/  IMAD.MOV R5, RZ, RZ, -R3 ;  /* 0x000000ffff057224 */ /* 0x000fc800078e0a03 */
[----:B------:R-:W-:Y:S02]  /*11220*/  IMAD R6, R5, UR5, R48 ;  /* 0x0000000505067c24 */ /* 0x000fe4000f8e0230 */
[----:B------:R0:W1:Y:S03]  /*11230*/  F2I.FTZ.U32.TRUNC.NTZ R5, R4 ;  /* 0x0000000400057305 */ /* 0x000066000021f000 */
[----:B------:R-:W-:Y:S01]  /*11240*/  ISETP.GE.U32.AND P0, PT, R6, UR5, PT ;  /* 0x0000000506007c0c */ /* 0x000fe2000bf06070 */
[----:B0-----:R-:W-:Y:S02]  /*11250*/  IMAD.MOV.U32 R4, RZ, RZ, RZ ;  /* 0x000000ffff047224 */ /* 0x001fe400078e00ff */
[----:B-1----:R-:W-:-:S10]  /*11260*/  IMAD.MOV R7, RZ, RZ, -R5 ;  /* 0x000000ffff077224 */ /* 0x002fd400078e0a05 */
[----:B------:R-:W-:Y:S02]  /*11270*/  @P0 VIADD R6, R6, -UR5 ;  /* 0x8000000506060c36 */ /* 0x000fe40008000000 */
[----:B------:R-:W-:Y:S02]  /*11280*/  @P0 VIADD R3, R3, 0x1 ;  /* 0x0000000103030836 */ /* 0x000fe40000000000 */
[----:B------:R-:W-:Y:S01]  /*11290*/  IMAD R7, R7, UR6, RZ ;  /* 0x0000000607077c24 */ /* 0x000fe2000f8e02ff */
[----:B------:R-:W-:-:S03]  /*112a0*/  ISETP.GE.U32.AND P2, PT, R6, UR5, PT ;  /* 0x0000000506007c0c */ /* 0x000fc6000bf46070 */
[----:B------:R-:W-:-:S10]  /*112b0*/  IMAD.HI.U32 R6, R5, R7, R4 ;  /* 0x0000000705067227 */ /* 0x000fd400078e0004 */
[----:B------:R-:W-:Y:S01]  /*112c0*/  @P2 VIADD R3, R3, 0x1 ;  /* 0x0000000103032836 */ /* 0x000fe20000000000 */
[----:B------:R-:W-:Y:S02]  /*112d0*/  @!P3 LOP3.LUT R3, RZ, UR5, RZ, 0x33, !PT ;  /* 0x00000005ff03bc12 */ /* 0x000fe4000f8e33ff */
[----:B------:R-:W-:-:S03]  /*112e0*/  ISETP.NE.U32.AND P2, PT, RZ, UR6, PT ;  /* 0x00000006ff007c0c */ /* 0x000fc6000bf45070 */
[----:B------:R-:W-:-:S04]  /*112f0*/  IMAD.HI.U32 R6, R6, R3, RZ ;  /* 0x0000000306067227 */ /* 0x000fc800078e00ff */
[----:B------:R-:W-:-:S04]  /*11300*/  IMAD.MOV R6, RZ, RZ, -R6 ;  /* 0x000000ffff067224 */ /* 0x000fc800078e0a06 */
[----:B------:R-:W-:-:S05]  /*11310*/  IMAD R3, R6, UR6, R3 ;  /* 0x0000000606037c24 */ /* 0x000fca000f8e0203 */
[----:B------:R-:W-:-:S13]  /*11320*/  ISETP.GE.U32.AND P0, PT, R3, UR6, PT ;  /* 0x0000000603007c0c */ /* 0x000fda000bf06070 */
[----:B------:R-:W-:-:S05]  /*11330*/  @P0 VIADD R3, R3, -UR6 ;  /* 0x8000000603030c36 */ /* 0x000fca0008000000 */
[----:B------:R-:W-:-:S13]  /*11340*/  ISETP.GE.U32.AND P0, PT, R3, UR6, PT ;  /* 0x0000000603007c0c */ /* 0x000fda000bf06070 */
[----:B------:R-:W-:Y:S01]  /*11350*/  @P0 VIADD R3, R3, -UR6 ;  /* 0x8000000603030c36 */ /* 0x000fe20008000000 */
[----:B------:R-:W-:-:S04]  /*11360*/  @!P2 LOP3.LUT R3, RZ, UR6, RZ, 0x33, !PT ;  /* 0x00000006ff03ac12 */ /* 0x000fc8000f8e33ff */
[----:B--2---:R-:W-:Y:S01]  /*11370*/  IADD3 R4, P0, PT, R3, UR10, RZ ;  /* 0x0000000a03047c10 */ /* 0x004fe2000ff1e0ff */
[----:B------:R-:W-:-:S04]  /*11380*/  IMAD.MOV.U32 R3, RZ, RZ, 0x1 ;  /* 0x00000001ff037424 */ /* 0x000fc800078e00ff */
[----:B------:R-:W-:-:S05]  /*11390*/  IMAD.X R5, RZ, RZ, UR11, P0 ;  /* 0x0000000bff057e24 */ /* 0x000fca00080e06ff */
[----:B------:R2:W-:Y:S03]  /*113a0*/  STG.E.U8.STRONG.SYS desc[UR8][R4.64], R3 ;  /* 0x0000000304007986 */ /* 0x0005e6000c115108 */
.L_x_156:
[----:B------:R-:W-:Y:S05]  /*113b0*/  BSYNC.RECONVERGENT B2 ;  /* 0x0000000000027941 */ /* 0x000fea0003800200 */
.L_x_58:
[----:B------:R-:W-:-:S04]  /*113c0*/  ISETP.NE.U32.AND P0, PT, R48, -0x1, PT ;  /* 0xffffffff3000780c */ /* 0x000fc80003f05070 */
[----:B------:R-:W-:-:S13]  /*113d0*/  ISETP.NE.AND.EX P0, PT, R47, RZ, PT, P0 ;  /* 0x000000ff2f00720c */ /* 0x000fda0003f05300 */
[----:B------:R-:W-:Y:S05]  /*113e0*/  @P0 BREAK.RELIABLE B0 ;  /* 0x0000000000000942 */ /* 0x000fea0003800100 */
[----:B------:R-:W-:Y:S05]  /*113f0*/  @!P0 BRA `(.L_x_152) ;  /* 0x0000000000b48947 */ /* 0x000fea0003800000 */
[----:B------:R-:W3:Y:S02]  /*11400*/  LDS R0, [R2+0x45c] ;  /* 0x00045c0002007984 */ /* 0x000ee40000000800 */
[----:B---3--:R-:W-:-:S04]  /*11410*/  LOP3.LUT R0, R0, 0x3fffffff, RZ, 0xc0, !PT ;  /* 0x3fffffff00007812 */ /* 0x008fc800078ec0ff */
[----:B012---:R-:W-:-:S05]  /*11420*/  LOP3.LUT R3, R0, 0x80000000, RZ, 0xfc, !PT ;  /* 0x8000000000037812 */ /* 0x007fca00078efcff */
[----:B------:R4:W-:Y:S01]  /*11430*/  STS [R2+0x45c], R3 ;  /* 0x00045c0302007388 */ /* 0x0009e20000000800 */
[----:B------:R-:W-:Y:S05]  /*11440*/  BRA `(.L_x_45) ;  /* 0x0000002800647947 */ /* 0x000fea0003800000 */
.L_x_151:
        /* <DEDUP_REMOVED lines=15> */
[--C-:B------:R-:W-:Y:S02]  /*11540*/  SHF.R.U32.HI R7, RZ, 0x12, R10.reuse ;  /* 0x00000012ff077819 */ /* 0x100fe4000001160a */
        /* <DEDUP_REMOVED lines=18> */
[----:B------:R-:W-:-:S05]  /*11670*/  IMAD.MOV.U32 R13, RZ, RZ, 0x0 ;  /* 0x00000000ff0d7424 */ /* 0x000fca00078e00ff */
[----:B------:R-:W2:Y:S02]  /*11680*/  ATOMG.E.CAS.64.STRONG.GPU PT, R6, [R6], R12, R14 ;  /* 0x0000000c060673a9 */ /* 0x000ea400001ee50e */
[----:B--2---:R-:W-:-:S04]  /*11690*/  ISETP.NE.U32.AND P0, PT, R6, -0x1, PT ;  /* 0xffffffff0600780c */ /* 0x004fc80003f05070 */
[----:B------:R-:W-:-:S13]  /*116a0*/  ISETP.NE.AND.EX P0, PT, R7, RZ, PT, P0 ;  /* 0x000000ff0700720c */ /* 0x000fda0003f05300 */
[----:B------:R-:W-:Y:S05]  /*116b0*/  @!P0 BREAK.RELIABLE B0 ;  /* 0x0000000000008942 */ /* 0x000fea0003800100 */
[----:B------:R-:W-:Y:S05]  /*116c0*/  @!P0 BRA `(.L_x_60) ;  /* 0x0000000000108947 */ /* 0x000fea0003800000 */
.L_x_152:
[----:B------:R-:W-:Y:S05]  /*116d0*/  BSYNC.RELIABLE B0 ;  /* 0x0000000000007941 */ /* 0x000fea0003800100 */
.L_x_54:
[----:B012---:R-:W-:-:S05]  /*116e0*/  IMAD.MOV.U32 R3, RZ, RZ, 0x2 ;  /* 0x00000002ff037424 */ /* 0x007fca00078e00ff */
[----:B------:R0:W-:Y:S01]  /*116f0*/  STS [R0+0x4], R3 ;  /* 0x0000040300007388 */ /* 0x0001e20000000800 */
[----:B------:R-:W-:Y:S05]  /*11700*/  BRA `(.L_x_45) ;  /* 0x0000002400b47947 */ /* 0x000fea0003800000 */
.L_x_60:
[----:B------:R-:W2:Y:S02]  /*11710*/  LDS R0, [R0] ;  /* 0x0000000000007984 */ /* 0x000ea40000000800 */
[----:B--2---:R-:W-:-:S13]  /*11720*/  ISETP.GE.U32.AND P0, PT, R0, R17, PT ;  /* 0x000000110000720c */ /* 0x004fda0003f06070 */
[----:B------:R-:W-:Y:S05]  /*11730*/  @P0 BRA `(.L_x_157) ;  /* 0x0000002400900947 */ /* 0x000fea0003800000 */
[----:B------:R-:W2:Y:S01]  /*11740*/  LDS R0, [R2+0x45c] ;  /* 0x00045c0002007984 */ /* 0x000ea20000000800 */
[----:B------:R-:W-:Y:S01]  /*11750*/  BSSY B3, `(.L_x_158) ;  /* 0x00000b1000037945 */ /* 0x000fe20003800000 */
[----:B--2---:R-:W-:-:S04]  /*11760*/  SHF.R.U32.HI R0, RZ, 0xf, R0 ;  /* 0x0000000fff007819 */ /* 0x004fc80000011600 */
[----:B------:R-:W-:-:S04]  /*11770*/  SGXT.U32 R0, R0, 0xf ;  /* 0x0000000f0000781a */ /* 0x000fc80000000000 */
[----:B------:R-:W-:-:S04]  /*11780*/  PRMT R0, R0, 0x9910, RZ ;  /* 0x0000991000007816 */ /* 0x000fc800000000ff */
[----:B------:R-:W-:-:S13]  /*11790*/  ISETP.NE.AND P0, PT, R0, 0x7fff, PT ;  /* 0x00007fff0000780c */ /* 0x000fda0003f05270 */
[----:B------:R-:W-:Y:S05]  /*117a0*/  @P0 BRA `(.L_x_159) ;  /* 0x0000000800ac0947 */ /* 0x000fea0003800000 */
[----:B------:R-:W-:Y:S01]  /*117b0*/  SHF.R.U64 R5, R4, 0x1f, R3 ;  /* 0x0000001f04057819 */ /* 0x000fe20000001203 */
[----:B------:R-:W-:Y:S01]  /*117c0*/  IMAD.MOV.U32 R8, RZ, RZ, 0x3fffffff ;  /* 0x3fffffffff087424 */ /* 0x000fe200078e00ff */
[----:B------:R-:W-:Y:S01]  /*117d0*/  ULOP3.LUT UR5, UR4, 0xffff, URZ, 0xc0, !UPT ;  /* 0x0000ffff04057892 */ /* 0x000fe2000f8ec0ff */
[----:B------:R-:W-:Y:S02]  /*117e0*/  MOV R12, 0x11a90 ;  /* 0x00011a90000c7802 */ /* 0x000fe40000000f00 */
[----:B------:R-:W-:-:S03]  /*117f0*/  LOP3.LUT R5, R5, 0x7fffffff, RZ, 0xc0, !PT ;  /* 0x7fffffff05057812 */ /* 0x000fc600078ec0ff */
[----:B------:R-:W-:Y:S01]  /*11800*/  IMAD.U32 R13, RZ, RZ, UR5 ;  /* 0x00000005ff0d7e24 */ /* 0x000fe2000f8e00ff */
[----:B------:R-:W-:-:S04]  /*11810*/  LOP3.LUT R5, R5, 0xc0000000, RZ, 0xfc, !PT ;  /* 0xc000000005057812 */ /* 0x000fc800078efcff */
[C---:B------:R-:W-:Y:S01]  /*11820*/  SHF.R.U64 R8, R5.reuse, 0xe, R8 ;  /* 0x0000000e05087819 */ /* 0x040fe20000001208 */
[----:B------:R-:W-:-:S03]  /*11830*/  IMAD.SHL.U32 R0, R5, 0x40, RZ ;  /* 0x0000004005007824 */ /* 0x000fc600078e00ff */
[----:B------:R-:W-:Y:S02]  /*11840*/  LOP3.LUT R8, R8, 0xd192ed03, R5, 0x96, !PT ;  /* 0xd192ed0308087812 */ /* 0x000fe400078e9605 */
[----:B------:R-:W-:-:S03]  /*11850*/  LOP3.LUT R0, R0, 0xee4a4a32, RZ, 0x3c, !PT ;  /* 0xee4a4a3200007812 */ /* 0x000fc600078e3cff */
[----:B------:R-:W-:-:S04]  /*11860*/  IMAD.WIDE.U32 R6, R8, 0x108ef2d9, RZ ;  /* 0x108ef2d908067825 */ /* 0x000fc800078e00ff */
[C---:B01----:R-:W-:Y:S02]  /*11870*/  IMAD R3, R0.reuse, 0x108ef2d9, RZ ;  /* 0x108ef2d900037824 */ /* 0x043fe400078e02ff */
[----:B------:R-:W-:Y:S02]  /*11880*/  IMAD R9, R0, -0x10d27000, RZ ;  /* 0xef2d900000097824 */ /* 0x000fe400078e02ff */
[C---:B------:R-:W-:Y:S02]  /*11890*/  IMAD R3, R8.reuse, -0x510e8afe, R3 ;  /* 0xaef1750208037824 */ /* 0x040fe400078e0203 */
[C---:B------:R-:W-:Y:S02]  /*118a0*/  IMAD R11, R8.reuse, 0x17502108, R9 ;  /* 0x17502108080b7824 */ /* 0x040fe400078e0209 */
[----:B------:R-:W-:-:S04]  /*118b0*/  IMAD.WIDE.U32 R8, R8, -0x10d27000, RZ ;  /* 0xef2d900008087825 */ /* 0x000fc800078e00ff */
        /* <DEDUP_REMOVED lines=15> */
[----:B------:R-:W-:Y:S02]  /*119b0*/  SHF.R.U64 R7, R6, 0x1f, R3 ;  /* 0x0000001f06077819 */ /* 0x000fe40000001203 */
        /* <DEDUP_REMOVED lines=10> */
[----:B------:R-:W-:-:S04]  /*11a60*/  SHF.R.U64 R3, R6, 0x1c, R3 ;  /* 0x0000001c06037819 */ /* 0x000fc80000001203 */
[----:B------:R-:W-:-:S07]  /*11a70*/  LOP3.LUT R10, R3, 0xffff, R6, 0x48, !PT ;  /* 0x0000ffff030a7812 */ /* 0x000fce00078e4806 */
[----:B------:R-:W-:Y:S05]  /*11a80*/  CALL.REL.NOINC `($__internal_0_$__cuda_sm20_rem_u16) ;  /* 0x0000002400687944 */ /* 0x000fea0003c00000 */
[----:B------:R-:W0:Y:S01]  /*11a90*/  S2R R4, SR_CgaCtaId ;  /* 0x0000000000047919 */ /* 0x000e220000008800 */
[----:B------:R-:W1:Y:S01]  /*11aa0*/  LDC R0, c[0x3][0x4] ;  /* 0x00c00100ff007b82 */ /* 0x000e620000000800 */
[----:B------:R-:W-:Y:S01]  /*11ab0*/  MOV R3, 0x400 ;  /* 0x0000040000037802 */ /* 0x000fe20000000f00 */
[----:B------:R-:W-:Y:S01]  /*11ac0*/  BSSY B2, `(.L_x_160) ;  /* 0x0000075000027945 */ /* 0x000fe20003800000 */
[----:B------:R-:W-:Y:S02]  /*11ad0*/  PRMT R9, R13, 0x7610, R9 ;  /* 0x000076100d097816 */ /* 0x000fe40000000009 */
[----:B------:R-:W-:Y:S02]  /*11ae0*/  PRMT R8, RZ, 0x7610, R8 ;  /* 0x00007610ff087816 */ /* 0x000fe40000000008 */
[----:B0-----:R-:W-:-:S07]  /*11af0*/  LEA R3, R4, R3, 0x18 ;  /* 0x0000000304037211 */ /* 0x001fce00078ec0ff */
.L_x_170:
[----:B------:R-:W-:Y:S01]  /*11b00*/  LOP3.LUT R4, R9, 0xffff, RZ, 0xc0, !PT ;  /* 0x0000ffff09047812 */ /* 0x000fe200078ec0ff */
[----:B------:R-:W-:Y:S01]  /*11b10*/  IMAD.MOV.U32 R6, RZ, RZ, 0x3fffffff ;  /* 0x3fffffffff067424 */ /* 0x000fe200078e00ff */
[----:B------:R-:W-:Y:S05]  /*11b20*/  YIELD ;  /* 0x0000000000007946 */ /* 0x000fea0003800000 */
[----:B------:R-:W-:Y:S01]  /*11b30*/  IMAD.MOV.U32 R7, RZ, RZ, 0x3fffffff ;  /* 0x3fffffffff077424 */ /* 0x000fe200078e00ff */
[----:B------:R-:W-:Y:S01]  /*11b40*/  BSSY.RELIABLE B4, `(.L_x_161) ;  /* 0x0000013000047945 */ /* 0x000fe20003800100 */
[----:B------:R-:W-:-:S05]  /*11b50*/  IMAD R10, R4, 0xc, R3 ;  /* 0x0000000c040a7824 */ /* 0x000fca00078e0203 */
[----:B------:R-:W0:Y:S02]  /*11b60*/  ATOMS.CAS R4, [R10+0x454], R6, R7 ;  /* 0x000454060a04738d */ /* 0x000e240000000007 */
[C---:B0-----:R-:W-:Y:S02]  /*11b70*/  ISETP.NE.AND P0, PT, R4.reuse, 0x3fffffff, PT ;  /* 0x3fffffff0400780c */ /* 0x041fe40003f05270 */
[----:B------:R-:W-:-:S13]  /*11b80*/  ISETP.NE.AND P2, PT, R4, 0x3fffffff, PT ;  /* 0x3fffffff0400780c */ /* 0x000fda0003f45270 */
[----:B------:R-:W-:Y:S05]  /*11b90*/  @P0 BRA P2, `(.L_x_162) ;  /* 0x0000000000340947 */ /* 0x000fea0001000000 */
[----:B------:R-:W-:-:S06]  /*11ba0*/  IMAD.MOV.U32 R4, RZ, RZ, 0x3fffffff ;  /* 0x3fffffffff047424 */ /* 0x000fcc00078e00ff */
[----:B------:R-:W0:Y:S02]  /*11bb0*/  ATOMS.CAS R4, [R10+0x458], R4, R5 ;  /* 0x000458040a04738d */ /* 0x000e240000000005 */
[C---:B0-----:R-:W-:Y:S02]  /*11bc0*/  ISETP.NE.AND P0, PT, R4.reuse, R5, PT ;  /* 0x000000050400720c */ /* 0x041fe40003f05270 */
[----:B------:R-:W-:-:S13]  /*11bd0*/  ISETP.NE.AND P2, PT, R4, 0x3fffffff, PT ;  /* 0x3fffffff0400780c */ /* 0x000fda0003f45270 */
[----:B------:R-:W-:Y:S05]  /*11be0*/  @P0 BRA P2, `(.L_x_162) ;  /* 0x0000000000200947 */ /* 0x000fea0001000000 */
[----:B------:R-:W-:Y:S02]  /*11bf0*/  IMAD.MOV.U32 R12, RZ, RZ, 0x3fffffff ;  /* 0x3fffffffff0c7424 */ /* 0x000fe400078e00ff */
[----:B------:R-:W-:-:S05]  /*11c00*/  IMAD.MOV.U32 R13, RZ, RZ, R5 ;  /* 0x000000ffff0d7224 */ /* 0x000fca00078e0005 */
[----:B------:R-:W0:Y:S02]  /*11c10*/  ATOMS.CAS R4, [R10+0x45c], R12, R13 ;  /* 0x00045c0c0a04738d */ /* 0x000e24000000000d */
[----:B0-----:R-:W-:-:S04]  /*11c20*/  ISETP.NE.AND P0, PT, R4, R5, PT ;  /* 0x000000050400720c */ /* 0x001fc80003f05270 */
[----:B------:R-:W-:Y:S02]  /*11c30*/  ISETP.EQ.OR P0, PT, R4, 0x3fffffff, !P0 ;  /* 0x3fffffff0400780c */ /* 0x000fe40004702670 */
[----:B------:R-:W-:-:S11]  /*11c40*/  PRMT R4, R9, 0x7610, R4 ;  /* 0x0000761009047816 */ /* 0x000fd60000000004 */
[----:B------:R-:W-:Y:S05]  /*11c50*/  @P0 BREAK.RELIABLE B4 ;  /* 0x0000000000040942 */ /* 0x000fea0003800100 */
[----:B------:R-:W-:Y:S05]  /*11c60*/  @P0 BRA `(.L_x_163) ;  /* 0x0000000400680947 */ /* 0x000fea0003800000 */
.L_x_162:
[----:B------:R-:W-:Y:S05]  /*11c70*/  BSYNC.RELIABLE B4 ;  /* 0x0000000000047941 */ /* 0x000fea0003800100 */
.L_x_161:
[----:B------:R-:W-:Y:S01]  /*11c80*/  VIADD R9, R9, 0x3 ;  /* 0x0000000309097836 */ /* 0x000fe20000000000 */
[----:B------:R-:W-:Y:S04]  /*11c90*/  BSSY.RELIABLE B4, `(.L_x_164) ;  /* 0x0000018000047945 */ /* 0x000fe80003800100 */
[----:B------:R-:W-:-:S05]  /*11ca0*/  LOP3.LUT R4, R9, 0xffff, RZ, 0xc0, !PT ;  /* 0x0000ffff09047812 */ /* 0x000fca00078ec0ff */
[----:B------:R-:W-:-:S05]  /*11cb0*/  VIADD R11, R4, 0x2 ;  /* 0x00000002040b7836 */ /* 0x000fca0000000000 */
[----:B-1----:R-:W-:-:S04]  /*11cc0*/  ISETP.GE.U32.AND P0, PT, R11, R0, PT ;  /* 0x000000000b00720c */ /* 0x002fc80003f06070 */
[----:B------:R-:W-:-:S04]  /*11cd0*/  SEL R4, R9, RZ, !P0 ;  /* 0x000000ff09047207 */ /* 0x000fc80004000000 */
[----:B------:R-:W-:-:S05]  /*11ce0*/  LOP3.LUT R10, R4, 0xffff, RZ, 0xc0, !PT ;  /* 0x0000ffff040a7812 */ /* 0x000fca00078ec0ff */
[----:B------:R-:W-:-:S05]  /*11cf0*/  IMAD R9, R10, 0xc, R3 ;  /* 0x0000000c0a097824 */ /* 0x000fca00078e0203 */
[----:B------:R-:W0:Y:S02]  /*11d00*/  ATOMS.CAS R10, [R9+0x454], R6, R7 ;  /* 0x00045406090a738d */ /* 0x000e240000000007 */
[C---:B0-----:R-:W-:Y:S02]  /*11d10*/  ISETP.NE.AND P0, PT, R10.reuse, 0x3fffffff, PT ;  /* 0x3fffffff0a00780c */ /* 0x041fe40003f05270 */
[----:B------:R-:W-:-:S13]  /*11d20*/  ISETP.NE.AND P2, PT, R10, 0x3fffffff, PT ;  /* 0x3fffffff0a00780c */ /* 0x000fda0003f45270 */
[----:B------:R-:W-:Y:S05]  /*11d30*/  @P0 BRA P2, `(.L_x_165) ;  /* 0x0000000000340947 */ /* 0x000fea0001000000 */
[----:B------:R-:W-:Y:S02]  /*11d40*/  IMAD.MOV.U32 R10, RZ, RZ, 0x3fffffff ;  /* 0x3fffffffff0a7424 */ /* 0x000fe400078e00ff */
[----:B------:R-:W-:-:S05]  /*11d50*/  IMAD.MOV.U32 R11, RZ, RZ, R5 ;  /* 0x000000ffff0b7224 */ /* 0x000fca00078e0005 */
        /* <DEDUP_REMOVED lines=8> */
[----:B------:R-:W-:-:S13]  /*11de0*/  ISETP.EQ.OR P0, PT, R10, 0x3fffffff, !P0 ;  /* 0x3fffffff0a00780c */ /* 0x000fda0004702670 */
[----:B------:R-:W-:Y:S05]  /*11df0*/  @P0 BREAK.RELIABLE B4 ;  /* 0x0000000000040942 */ /* 0x000fea0003800100 */
[----:B------:R-:W-:Y:S05]  /*11e00*/  @P0 BRA `(.L_x_163) ;  /* 0x0000000400000947 */ /* 0x000fea0003800000 */
.L_x_165:
[----:B------:R-:W-:Y:S05]  /*11e10*/  BSYNC.RELIABLE B4 ;  /* 0x0000000000047941 */ /* 0x000fea0003800100 */
.L_x_164:
[----:B------:R-:W-:Y:S01]  /*11e20*/  VIADD R4, R4, 0x3 ;  /* 0x0000000304047836 */ /* 0x000fe20000000000 */
[----:B------:R-:W-:Y:S04]  /*11e30*/  BSSY.RELIABLE B4, `(.L_x_166) ;  /* 0x0000018000047945 */ /* 0x000fe80003800100 */
[----:B------:R-:W-:-:S05]  /*11e40*/  LOP3.LUT R9, R4, 0xffff, RZ, 0xc0, !PT ;  /* 0x0000ffff04097812 */ /* 0x000fca00078ec0ff */
[----:B------:R-:W-:-:S05]  /*11e50*/  VIADD R9, R9, 0x2 ;  /* 0x0000000209097836 */ /* 0x000fca0000000000 */
[----:B------:R-:W-:-:S04]  /*11e60*/  ISETP.GE.U32.AND P0, PT, R9, R0, PT ;  /* 0x000000000900720c */ /* 0x000fc80003f06070 */
        /* <DEDUP_REMOVED lines=20> */
.L_x_167:
[----:B------:R-:W-:Y:S05]  /*11fb0*/  BSYNC.RELIABLE B4 ;  /* 0x0000000000047941 */ /* 0x000fea0003800100 */
.L_x_166:
        /* <DEDUP_REMOVED lines=25> */
.L_x_169:
[----:B------:R-:W-:Y:S05]  /*12150*/  BSYNC.RELIABLE B4 ;  /* 0x0000000000047941 */ /* 0x000fea0003800100 */
.L_x_168:
[----:B------:R-:W-:-:S05]  /*12160*/  VIADD R4, R4, 0x3 ;  /* 0x0000000304047836 */ /* 0x000fca0000000000 */
[----:B------:R-:W-:-:S05]  /*12170*/  LOP3.LUT R6, R4, 0xffff, RZ, 0xc0, !PT ;  /* 0x0000ffff04067812 */ /* 0x000fca00078ec0ff */
[----:B------:R-:W-:Y:S01]  /*12180*/  VIADD R7, R6, 0x2 ;  /* 0x0000000206077836 */ /* 0x000fe20000000000 */
[C---:B------:R-:W-:Y:S01]  /*12190*/  LOP3.LUT R6, R8.reuse, 0xff, RZ, 0xc0, !PT ;  /* 0x000000ff08067812 */ /* 0x040fe200078ec0ff */
[----:B------:R-:W-:-:S03]  /*121a0*/  VIADD R8, R8, 0x4 ;  /* 0x0000000408087836 */ /* 0x000fc60000000000 */
[----:B------:R-:W-:Y:S02]  /*121b0*/  ISETP.GE.U32.AND P0, PT, R6, 0x10, PT ;  /* 0x000000100600780c */ /* 0x000fe40003f06070 */
[----:B------:R-:W-:-:S04]  /*121c0*/  ISETP.GE.U32.AND P2, PT, R7, R0, PT ;  /* 0x000000000700720c */ /* 0x000fc80003f46070 */
[----:B------:R-:W-:-:S04]  /*121d0*/  SEL R4, R4, RZ, !P2 ;  /* 0x000000ff04047207 */ /* 0x000fc80005000000 */
[----:B------:R-:W-:-:S03]  /*121e0*/  PRMT R9, R4, 0x7610, R9 ;  /* 0x0000761004097816 */ /* 0x000fc60000000009 */
[----:B------:R-:W-:Y:S05]  /*121f0*/  @!P0 BRA `(.L_x_170) ;  /* 0xfffffff800408947 */ /* 0x000fea000383ffff */
[----:B------:R-:W-:-:S07]  /*12200*/  IMAD.MOV.U32 R4, RZ, RZ, 0xffff ;  /* 0x0000ffffff047424 */ /* 0x000fce00078e00ff */
.L_x_163:
[----:B------:R-:W-:Y:S05]  /*12210*/  BSYNC B2 ;  /* 0x0000000000027941 */ /* 0x000fea0003800000 */
.L_x_160:
[----:B-1----:R-:W0:Y:S01]  /*12220*/  LDS R0, [R2+0x45c] ;  /* 0x00045c0002007984 */ /* 0x002e220000000800 */
[----:B------:R-:W-:-:S05]  /*12230*/  IMAD.SHL.U32 R3, R4, 0x8000, RZ ;  /* 0x0000800004037824 */ /* 0x000fca00078e00ff */
[----:B0-----:R-:W-:-:S05]  /*12240*/  LOP3.LUT R3, R3, 0x3fff8000, R0, 0xe2, !PT ;  /* 0x3fff800003037812 */ /* 0x001fca00078ee200 */
[----:B------:R2:W-:Y:S02]  /*12250*/  STS [R2+0x45c], R3 ;  /* 0x00045c0302007388 */ /* 0x0005e40000000800 */
.L_x_159:
[----:B------:R-:W-:Y:S05]  /*12260*/  BSYNC B3 ;  /* 0x0000000000037941 */ /* 0x000fea0003800000 */
.L_x_158:
[----:B------:R-:W3:Y:S01]  /*12270*/  LDS R0, [R2+0x45c] ;  /* 0x00045c0002007984 */ /* 0x000ee20000000800 */
[----:B012---:R-:W-:Y:S01]  /*12280*/  MOV R3, 0x400 ;  /* 0x0000040000037802 */ /* 0x007fe20000000f00 */
[----:B------:R-:W-:Y:S01]  /*12290*/  BSSY B2, `(.L_x_171) ;  /* 0x00001a9000027945 */ /* 0x000fe20003800000 */
[----:B------:R-:W0:Y:S01]  /*122a0*/  S2R R4, SR_CgaCtaId ;  /* 0x0000000000047919 */ /* 0x000e220000008800 */
[----:B---3--:R-:W-:Y:S02]  /*122b0*/  SHF.R.U32.HI R5, RZ, 0xf, R0 ;  /* 0x0000000fff057819 */ /* 0x008fe40000011600 */
[----:B0-----:R-:W-:Y:S02]  /*122c0*/  LEA R0, R4, R3, 0x18 ;  /* 0x0000000304007211 */ /* 0x001fe400078ec0ff */
[----:B------:R-:W-:-:S05]  /*122d0*/  SGXT.U32 R3, R5, 0xf ;  /* 0x0000000f0503781a */ /* 0x000fca0000000000 */
[----:B------:R-:W-:-:S06]  /*122e0*/  IMAD R3, R3, 0xc, R0 ;  /* 0x0000000c03037824 */ /* 0x000fcc00078e0200 */
[----:B------:R-:W0:Y:S02]  /*122f0*/  LDS R3, [R3+0x45c] ;  /* 0x00045c0003037984 */ /* 0x000e240000000800 */
[----:B0-----:R-:W-:-:S04]  /*12300*/  LOP3.LUT R4, R3, 0xc0000000, RZ, 0xc0, !PT ;  /* 0xc000000003047812 */ /* 0x001fc800078ec0ff */
[----:B------:R-:W-:-:S04]  /*12310*/  ISETP.NE.AND P0, PT, R4, 0x40000000, PT ;  /* 0x400000000400780c */ /* 0x000fc80003f05270 */
[----:B------:R-:W-:-:S13]  /*12320*/  ISETP.GT.U32.OR P0, PT, R3, -0x40000001, !P0 ;  /* 0xbfffffff0300780c */ /* 0x000fda0004704470 */
[----:B------:R-:W-:Y:S05]  /*12330*/  @P0 BRA `(.L_x_172) ;  /* 0x0000001800780947 */ /* 0x000fea0003800000 */
.L_x_202:
[----:B0-----:R-:W0:Y:S01]  /*12340*/  LDS R3, [R2+0x45c] ;  /* 0x00045c0002037984 */ /* 0x001e220000000800 */
[----:B------:R-:W-:Y:S05]  /*12350*/  YIELD ;  /* 0x0000000000007946 */ /* 0x000fea0003800000 */
[----:B------:R-:W-:Y:S01]  /*12360*/  BSSY B4, `(.L_x_173) ;  /* 0x00000b6000047945 */ /* 0x000fe20003800000 */
[----:B0-----:R-:W-:-:S04]  /*12370*/  SHF.R.U32.HI R3, RZ, 0xf, R3 ;  /* 0x0000000fff037819 */ /* 0x001fc80000011603 */
[----:B------:R-:W-:-:S05]  /*12380*/  SGXT.U32 R3, R3, 0xf ;  /* 0x0000000f0303781a */ /* 0x000fca0000000000 */
[C---:B------:R-:W-:Y:S02]  /*12390*/  IMAD R8, R3.reuse, 0xc, R0 ;  /* 0x0000000c03087824 */ /* 0x040fe400078e0200 */
[----:B------:R-:W-:Y:S02]  /*123a0*/  IMAD R7, R3, 0x3, RZ ;  /* 0x0000000303077824 */ /* 0x000fe400078e02ff */
[----:B------:R-:W-:Y:S01]  /*123b0*/  VIADD R6, R8, 0x45c ;  /* 0x0000045c08067836 */ /* 0x000fe20000000000 */
[----:B------:R-:W0:Y:S02]  /*123c0*/  LDS R4, [R8+0x45c] ;  /* 0x00045c0008047984 */ /* 0x000e240000000800 */
[----:B0-----:R-:W-:-:S04]  /*123d0*/  SHF.R.U32.HI R4, RZ, 0xf, R4 ;  /* 0x0000000fff047819 */ /* 0x001fc80000011604 */
[----:B------:R-:W-:-:S04]  /*123e0*/  SGXT.U32 R4, R4, 0xf ;  /* 0x0000000f0404781a */ /* 0x000fc80000000000 */
[----:B------:R-:W-:-:S04]  /*123f0*/  PRMT R4, R4, 0x9910, RZ ;  /* 0x0000991004047816 */ /* 0x000fc800000000ff */
[----:B------:R-:W-:-:S13]  /*12400*/  ISETP.NE.AND P0, PT, R4, 0x7fff, PT ;  /* 0x00007fff0400780c */ /* 0x000fda0003f05270 */
[----:B------:R-:W-:Y:S05]  /*12410*/  @P0 BRA `(.L_x_174) ;  /* 0x0000000800a80947 */ /* 0x000fea0003800000 */
[----:B------:R-:W-:Y:S01]  /*12420*/  LDS R4, [R8+0x454] ;  /* 0x0004540008047984 */ /* 0x000fe20000000800 */
[----:B------:R-:W-:Y:S01]  /*12430*/  IMAD.MOV.U32 R10, RZ, RZ, 0x3fffffff ;  /* 0x3fffffffff0a7424 */ /* 0x000fe200078e00ff */
[----:B------:R-:W-:Y:S02]  /*12440*/  ULOP3.LUT UR5, UR4, 0xffff, URZ, 0xc0, !UPT ;  /* 0x0000ffff04057892 */ /* 0x000fe4000f8ec0ff */
[----:B------:R-:W0:Y:S02]  /*12450*/  LDS R5, [R8+0x458] ;  /* 0x0004580008057984 */ /* 0x000e240000000800 */
[----:B0-----:R-:W-:-:S04]  /*12460*/  SHF.R.U64 R5, R5, 0x1f, R4 ;  /* 0x0000001f05057819 */ /* 0x001fc80000001204 */
[----:B------:R-:W-:-:S04]  /*12470*/  LOP3.LUT R5, R5, 0x7fffffff, RZ, 0xc0, !PT ;  /* 0x7fffffff05057812 */ /* 0x000fc800078ec0ff */
[----:B------:R-:W-:-:S04]  /*12480*/  LOP3.LUT R5, R5, 0xc0000000, RZ, 0xfc, !PT ;  /* 0xc000000005057812 */ /* 0x000fc800078efcff */
[C---:B------:R-:W-:Y:S01]  /*12490*/  SHF.R.U64 R10, R5.reuse, 0xe, R10 ;  /* 0x0000000e050a7819 */ /* 0x040fe2000000120a */
[----:B------:R-:W-:-:S03]  /*124a0*/  IMAD.SHL.U32 R4, R5, 0x40, RZ ;  /* 0x0000004005047824 */ /* 0x000fc600078e00ff */
[----:B------:R-:W-:Y:S02]  /*124b0*/  LOP3.LUT R10, R10, 0xd192ed03, R5, 0x96, !PT ;  /* 0xd192ed030a0a7812 */ /* 0x000fe400078e9605 */
[----:B------:R-:W-:-:S03]  /*124c0*/  LOP3.LUT R4, R4, 0xee4a4a32, RZ, 0x3c, !PT ;  /* 0xee4a4a3204047812 */ /* 0x000fc600078e3cff */
[----:B------:R-:W-:-:S04]  /*124d0*/  IMAD.WIDE.U32 R8, R10, 0x108ef2d9, RZ ;  /* 0x108ef2d90a087825 */ /* 0x000fc800078e00ff */
[C---:B------:R-:W-:Y:S02]  /*124e0*/  IMAD R11, R4.reuse, 0x108ef2d9, RZ ;  /* 0x108ef2d9040b7824 */ /* 0x040fe400078e02ff */
[----:B------:R-:W-:Y:S02]  /*124f0*/  IMAD R15, R4, -0x10d27000, RZ ;  /* 0xef2d9000040f7824 */ /* 0x000fe400078e02ff */
[C---:B------:R-:W-:Y:S02]  /*12500*/  IMAD R13, R10.reuse, -0x510e8afe, R11 ;  /* 0xaef175020a0d7824 */ /* 0x040fe400078e020b */
[C---:B------:R-:W-:Y:S02]  /*12510*/  IMAD R15, R10.reuse, 0x17502108, R15 ;  /* 0x175021080a0f7824 */ /* 0x040fe400078e020f */
[----:B------:R-:W-:-:S04]  /*12520*/  IMAD.WIDE.U32 R10, R10, -0x10d27000, RZ ;  /* 0xef2d90000a0a7825 */ /* 0x000fc800078e00ff */
[----:B------:R-:W-:Y:S02]  /*12530*/  IMAD.IADD R9, R9, 0x1, R13 ;  /* 0x0000000109097824 */ /* 0x000fe400078e020d */
[----:B------:R-:W-:Y:S02]  /*12540*/  IMAD.IADD R12, R11, 0x1, R15 ;  /* 0x000000010b0c7824 */ /* 0x000fe400078e020f */
[----:B------:R-:W-:Y:S01]  /*12550*/  IMAD.U32 R13, RZ, RZ, UR5 ;  /* 0x00000005ff0d7e24 */ /* 0x000fe2000f8e00ff */
[----:B------:R-:W-:Y:S02]  /*12560*/  SHF.R.U32.HI R11, RZ, 0x14, R9 ;  /* 0x00000014ff0b7819 */ /* 0x000fe40000011609 */
[----:B------:R-:W-:Y:S02]  /*12570*/  LOP3.LUT R12, R12, R9, RZ, 0x3c, !PT ;  /* 0x000000090c0c7212 */ /* 0x000fe400078e3cff */
[----:B------:R-:W-:-:S04]  /*12580*/  LOP3.LUT R11, R8, R10, R11, 0x1e, !PT ;  /* 0x0000000a080b7212 */ /* 0x000fc800078e1e0b */
[----:B------:R-:W-:Y:S02]  /*12590*/  SHF.L.W.U32.HI R4, R12, 0x5, R11 ;  /* 0x000000050c047819 */ /* 0x000fe40000010e0b */
[----:B------:R-:W-:Y:S02]  /*125a0*/  SHF.L.W.U32.HI R8, R11, 0x5, R12 ;  /* 0x000000050b087819 */ /* 0x000fe40000010e0c */
[----:B------:R-:W-:Y:S02]  /*125b0*/  LOP3.LUT R9, R4, R12, RZ, 0x3c, !PT ;  /* 0x0000000c04097212 */ /* 0x000fe400078e3cff */
[----:B------:R-:W-:Y:S02]  /*125c0*/  LOP3.LUT R4, R8, R11, RZ, 0x3c, !PT ;  /* 0x0000000b08047212 */ /* 0x000fe400078e3cff */
[----:B------:R-:W-:Y:S01]  /*125d0*/  MOV R12, 0x12720 ;  /* 0x00012720000c7802 */ /* 0x000fe20000000f00 */
        /* <DEDUP_REMOVED lines=20> */
[----:B------:R-:W0:Y:S01]  /*12720*/  LDC R10, c[0x3][0x4] ;  /* 0x00c00100ff0a7b82 */ /* 0x000e220000000800 */
[----:B------:R-:W-:Y:S01]  /*12730*/  BSSY B3, `(.L_x_175) ;  /* 0x0000074000037945 */ /* 0x000fe20003800000 */
[----:B------:R-:W-:Y:S02]  /*12740*/  PRMT R12, R13, 0x7610, R12 ;  /* 0x000076100d0c7816 */ /* 0x000fe4000000000c */
[----:B------:R-:W-:-:S07]  /*12750*/  PRMT R11, RZ, 0x7610, R11 ;  /* 0x00007610ff0b7816 */ /* 0x000fce000000000b */
.L_x_185:
[----:B------:R-:W-:Y:S01]  /*12760*/  LOP3.LUT R13, R12, 0xffff, RZ, 0xc0, !PT ;  /* 0x0000ffff0c0d7812 */ /* 0x000fe200078ec0ff */
[----:B------:R-:W-:Y:S01]  /*12770*/  IMAD.MOV.U32 R8, RZ, RZ, 0x3fffffff ;  /* 0x3fffffffff087424 */ /* 0x000fe200078e00ff */
[----:B------:R-:W-:Y:S05]  /*12780*/  YIELD ;  /* 0x0000000000007946 */ /* 0x000fea0003800000 */
[----:B------:R-:W-:Y:S01]  /*12790*/  IMAD.MOV.U32 R9, RZ, RZ, 0x3fffffff ;  /* 0x3fffffffff097424 */ /* 0x000fe200078e00ff */
[----:B------:R-:W-:Y:S01]  /*127a0*/  BSSY.RELIABLE B5, `(.L_x_176) ;  /* 0x0000013000057945 */ /* 0x000fe20003800100 */
[----:B------:R-:W-:-:S05]  /*127b0*/  IMAD R13, R13, 0xc, R0 ;  /* 0x0000000c0d0d7824 */ /* 0x000fca00078e0200 */
[----:B------:R-:W1:Y:S02]  /*127c0*/  ATOMS.CAS R4, [R13+0x454], R8, R9 ;  /* 0x000454080d04738d */ /* 0x000e640000000009 */
[C---:B-1----:R-:W-:Y:S02]  /*127d0*/  ISETP.NE.AND P0, PT, R4.reuse, 0x3fffffff, PT ;  /* 0x3fffffff0400780c */ /* 0x042fe40003f05270 */
[----:B------:R-:W-:-:S13]  /*127e0*/  ISETP.NE.AND P2, PT, R4, 0x3fffffff, PT ;  /* 0x3fffffff0400780c */ /* 0x000fda0003f45270 */
[----:B------:R-:W-:Y:S05]  /*127f0*/  @P0 BRA P2, `(.L_x_177) ;  /* 0x0000000000340947 */ /* 0x000fea0001000000 */
[----:B------:R-:W-:-:S06]  /*12800*/  IMAD.MOV.U32 R4, RZ, RZ, 0x3fffffff ;  /* 0x3fffffffff047424 */ /* 0x000fcc00078e00ff */
[----:B------:R-:W1:Y:S02]  /*12810*/  ATOMS.CAS R4, [R13+0x458], R4, R5 ;  /* 0x000458040d04738d */ /* 0x000e640000000005 */
[C---:B-1----:R-:W-:Y:S02]  /*12820*/  ISETP.NE.AND P0, PT, R4.reuse, R5, PT ;  /* 0x000000050400720c */ /* 0x042fe40003f05270 */
[----:B------:R-:W-:-:S13]  /*12830*/  ISETP.NE.AND P2, PT, R4, 0x3fffffff, PT ;  /* 0x3fffffff0400780c */ /* 0x000fda0003f45270 */
[----:B------:R-:W-:Y:S05]  /*12840*/  @P0 BRA P2, `(.L_x_177) ;  /* 0x0000000000200947 */ /* 0x000fea0001000000 */
[----:B------:R-:W-:Y:S02]  /*12850*/  IMAD.MOV.U32 R14, RZ, RZ, 0x3fffffff ;  /* 0x3fffffffff0e7424 */ /* 0x000fe400078e00ff */
[----:B------:R-:W-:-:S05]  /*12860*/  IMAD.MOV.U32 R15, RZ, RZ, R5 ;  /* 0x000000ffff0f7224 */ /* 0x000fca00078e0005 */
[----:B------:R-:W1:Y:S02]  /*12870*/  ATOMS.CAS R4, [R13+0x45c], R14, R15 ;  /* 0x00045c0e0d04738d */ /* 0x000e64000000000f */
[----:B-1----:R-:W-:-:S04]  /*12880*/  ISETP.NE.AND P0, PT, R4, R5, PT ;  /* 0x000000050400720c */ /* 0x002fc80003f05270 */
[----:B------:R-:W-:Y:S02]  /*12890*/  ISETP.EQ.OR P0, PT, R4, 0x3fffffff, !P0 ;  /* 0x3fffffff0400780c */ /* 0x000fe40004702670 */
[----:B------:R-:W-:-:S11]  /*128a0*/  PRMT R4, R12, 0x7610, R4 ;  /* 0x000076100c047816 */ /* 0x000fd60000000004 */
[----:B------:R-:W-:Y:S05]  /*128b0*/  @P0 BREAK.RELIABLE B5 ;  /* 0x0000000000050942 */ /* 0x000fea0003800100 */
[----:B------:R-:W-:Y:S05]  /*128c0*/  @P0 BRA `(.L_x_178) ;  /* 0x0000000400680947 */ /* 0x000fea0003800000 */
.L_x_177:
[----:B------:R-:W-:Y:S05]  /*128d0*/  BSYNC.RELIABLE B5 ;  /* 0x0000000000057941 */ /* 0x000fea0003800100 */
.L_x_176:
[----:B------:R-:W-:Y:S01]  /*128e0*/  VIADD R12, R12, 0x3 ;  /* 0x000000030c0c7836 */ /* 0x000fe20000000000 */
[----:B------:R-:W-:Y:S04]  /*128f0*/  BSSY.RELIABLE B5, `(.L_x_179) ;  /* 0x0000018000057945 */ /* 0x000fe80003800100 */
[----:B------:R-:W-:-:S05]  /*12900*/  LOP3.LUT R4, R12, 0xffff, RZ, 0xc0, !PT ;  /* 0x0000ffff0c047812 */ /* 0x000fca00078ec0ff */
[----:B------:R-:W-:-:S05]  /*12910*/  VIADD R13, R4, 0x2 ;  /* 0x00000002040d7836 */ /* 0x000fca0000000000 */
[----:B0-----:R-:W-:-:S04]  /*12920*/  ISETP.GE.U32.AND P0, PT, R13, R10, PT ;  /* 0x0000000a0d00720c */ /* 0x001fc80003f06070 */
        /* <DEDUP_REMOVED lines=20> */
.L_x_180:
[----:B------:R-:W-:Y:S05]  /*12a70*/  BSYNC.RELIABLE B5 ;  /* 0x0000000000057941 */ /* 0x000fea0003800100 */
.L_x_179:
        /* <DEDUP_REMOVED lines=25> */
.L_x_182:
[----:B------:R-:W-:Y:S05]  /*12c10*/  BSYNC.RELIABLE B5 ;  /* 0x0000000000057941 */ /* 0x000fea0003800100 */
.L_x_181:
        /* <DEDUP_REMOVED lines=25> */
.L_x_184:
[----:B------:R-:W-:Y:S05]  /*12db0*/  BSYNC.RELIABLE B5 ;  /* 0x0000000000057941 */ /* 0x000fea0003800100 */
.L_x_183:
        /* <DEDUP_REMOVED lines=11> */
.L_x_178:
[----:B------:R-:W-:Y:S05]  /*12e70*/  BSYNC B3 ;  /* 0x0000000000037941 */ /* 0x000fea0003800000 */
.L_x_175:
[----:B------:R-:W1:Y:S01]  /*12e80*/  LDS R5, [R6] ;  /* 0x0000000006057984 */ /* 0x000e620000000800 */
[----:B------:R-:W-:-:S05]  /*12e90*/  IMAD.SHL.U32 R4, R4, 0x8000, RZ ;  /* 0x0000800004047824 */ /* 0x000fca00078e00ff */
[----:B-1----:R-:W-:-:S05]  /*12ea0*/  LOP3.LUT R5, R4, 0x3fff8000, R5, 0xe2, !PT ;  /* 0x3fff800004057812 */ /* 0x002fca00078ee205 */
[----:B------:R1:W-:Y:S02]  /*12eb0*/  STS [R6], R5 ;  /* 0x0000000506007388 */ /* 0x0003e40000000800 */
.L_x_174:
[----:B------:R-:W-:Y:S05]  /*12ec0*/  BSYNC B4 ;  /* 0x0000000000047941 */ /* 0x000fea0003800000 */
.L_x_173:
[----:B------:R-:W2:Y:S01]  /*12ed0*/  LDS R4, [R6] ;  /* 0x0000000006047984 */ /* 0x000ea20000000800 */
[----:B------:R-:W-:Y:S01]  /*12ee0*/  BSSY B5, `(.L_x_186) ;  /* 0x00000cd000057945 */ /* 0x000fe20003800000 */
[----:B------:R-:W-:Y:S01]  /*12ef0*/  IMAD.MOV.U32 R11, RZ, RZ, R18 ;  /* 0x000000ffff0b7224 */ /* 0x000fe200078e0012 */
[----:B--2---:R-:W-:-:S04]  /*12f00*/  SHF.R.U32.HI R4, RZ, 0xf, R4 ;  /* 0x0000000fff047819 */ /* 0x004fc80000011604 */
[----:B-1----:R-:W-:-:S05]  /*12f10*/  SGXT.U32 R5, R4, 0xf ;  /* 0x0000000f0405781a */ /* 0x002fca0000000000 */
[----:B------:R-:W-:-:S06]  /*12f20*/  IMAD R5, R5, 0xc, R0 ;  /* 0x0000000c05057824 */ /* 0x000fcc00078e0200 */
[----:B------:R-:W1:Y:S02]  /*12f30*/  LDS R5, [R5+0x45c] ;  /* 0x00045c0005057984 */ /* 0x000e640000000800 */
[----:B-1----:R-:W-:-:S04]  /*12f40*/  LOP3.LUT R4, R5, 0xc0000000, RZ, 0xc0, !PT ;  /* 0xc000000005047812 */ /* 0x002fc800078ec0ff */
[----:B------:R-:W-:-:S04]  /*12f50*/  ISETP.NE.AND P0, PT, R4, 0x40000000, PT ;  /* 0x400000000400780c */ /* 0x000fc80003f05270 */
[----:B------:R-:W-:-:S13]  /*12f60*/  ISETP.GT.U32.OR P0, PT, R5, -0x40000001, !P0 ;  /* 0xbfffffff0500780c */ /* 0x000fda0004704470 */
[----:B------:R-:W-:Y:S05]  /*12f70*/  @P0 BRA `(.L_x_187) ;  /* 0x0000000c000c0947 */ /* 0x000fea0003800000 */
.L_x_201:
[----:B------:R-:W1:Y:S01]  /*12f80*/  LDS R6, [R6] ;  /* 0x0000000006067984 */ /* 0x000e620000000800 */
[----:B------:R-:W-:Y:S05]  /*12f90*/  YIELD ;  /* 0x0000000000007946 */ /* 0x000fea0003800000 */
[----:B------:R-:W-:Y:S01]  /*12fa0*/  BSSY B4, `(.L_x_188) ;  /* 0x00000b7000047945 */ /* 0x000fe20003800000 */
[----:B------:R-:W-:Y:S01]  /*12fb0*/  IMAD.MOV.U32 R11, RZ, RZ, R3 ;  /* 0x000000ffff0b7224 */ /* 0x000fe200078e0003 */
[----:B-1----:R-:W-:-:S04]  /*12fc0*/  SHF.R.U32.HI R5, RZ, 0xf, R6 ;  /* 0x0000000fff057819 */ /* 0x002fc80000011606 */
[----:B------:R-:W-:-:S05]  /*12fd0*/  SGXT.U32 R5, R5, 0xf ;  /* 0x0000000f0505781a */ /* 0x000fca0000000000 */
[C---:B------:R-:W-:Y:S02]  /*12fe0*/  IMAD R8, R5.reuse, 0xc, R0 ;  /* 0x0000000c05087824 */ /* 0x040fe400078e0200 */
[----:B------:R-:W-:Y:S02]  /*12ff0*/  IMAD R7, R5, 0x3, RZ ;  /* 0x0000000305077824 */ /* 0x000fe400078e02ff */
[----:B------:R-:W-:Y:S01]  /*13000*/  IMAD.MOV.U32 R3, RZ, RZ, R5 ;  /* 0x000000ffff037224 */ /* 0x000fe200078e0005 */
[----:B------:R-:W1:Y:S01]  /*13010*/  LDS R4, [R8+0x45c] ;  /* 0x00045c0008047984 */ /* 0x000e620000000800 */
[----:B------:R-:W-:Y:S01]  /*13020*/  VIADD R6, R8, 0x45c ;  /* 0x0000045c08067836 */ /* 0x000fe20000000000 */
[----:B-1----:R-:W-:-:S04]  /*13030*/  SHF.R.U32.HI R4, RZ, 0xf, R4 ;  /* 0x0000000fff047819 */ /* 0x002fc80000011604 */
[----:B------:R-:W-:-:S04]  /*13040*/  SGXT.U32 R4, R4, 0xf ;  /* 0x0000000f0404781a */ /* 0x000fc80000000000 */
[----:B------:R-:W-:-:S04]  /*13050*/  PRMT R4, R4, 0x9910, RZ ;  /* 0x0000991004047816 */ /* 0x000fc800000000ff */
[----:B------:R-:W-:-:S13]  /*13060*/  ISETP.NE.AND P0, PT, R4, 0x7fff, PT ;  /* 0x00007fff0400780c */ /* 0x000fda0003f05270 */
[----:B------:R-:W-:Y:S05]  /*13070*/  @P0 BRA `(.L_x_189) ;  /* 0x0000000800a40947 */ /* 0x000fea0003800000 */
[----:B------:R-:W-:Y:S01]  /*13080*/  LDS R4, [R8+0x454] ;  /* 0x0004540008047984 */ /* 0x000fe20000000800 */
[----:B------:R-:W-:Y:S01]  /*13090*/  IMAD.MOV.U32 R12, RZ, RZ, 0x3fffffff ;  /* 0x3fffffffff0c7424 */ /* 0x000fe200078e00ff */
[----:B------:R-:W-:Y:S02]  /*130a0*/  ULOP3.LUT UR5, UR4, 0xffff, URZ, 0xc0, !UPT ;  /* 0x0000ffff04057892 */ /* 0x000fe4000f8ec0ff */
[----:B------:R-:W1:Y:S02]  /*130b0*/  LDS R5, [R8+0x458] ;  /* 0x0004580008057984 */ /* 0x000e640000000800 */
[----:B-1----:R-:W-:-:S04]  /*130c0*/  SHF.R.U64 R5, R5, 0x1f, R4 ;  /* 0x0000001f05057819 */ /* 0x002fc80000001204 */
        /* <DEDUP_REMOVED lines=13> */
[----:B0-----:R-:W-:-:S03]  /*131a0*/  IMAD.IADD R10, R13, 0x1, R17 ;  /* 0x000000010d0a7824 */ /* 0x001fc600078e0211 */
[----:B------:R-:W-:Y:S02]  /*131b0*/  SHF.R.U32.HI R13, RZ, 0x14, R9 ;  /* 0x00000014ff0d7819 */ /* 0x000fe40000011609 */
[----:B------:R-:W-:Y:S02]  /*131c0*/  LOP3.LUT R10, R10, R9, RZ, 0x3c, !PT ;  /* 0x000000090a0a7212 */ /* 0x000fe400078e3cff */
[----:B------:R-:W-:Y:S02]  /*131d0*/  LOP3.LUT R13, R8, R12, R13, 0x1e, !PT ;  /* 0x0000000c080d7212 */ /* 0x000fe400078e1e0d */
[----:B------:R-:W-:Y:S02]  /*131e0*/  MOV R12, 0x13380 ;  /* 0x00013380000c7802 */ /* 0x000fe40000000f00 */
[----:B------:R-:W-:Y:S02]  /*131f0*/  SHF.L.W.U32.HI R4, R10, 0x5, R13 ;  /* 0x000000050a047819 */ /* 0x000fe40000010e0d */
[----:B------:R-:W-:-:S02]  /*13200*/  SHF.L.W.U32.HI R8, R13, 0x5, R10 ;  /* 0x000000050d087819 */ /* 0x000fc40000010e0a */
        /* <DEDUP_REMOVED lines=18> */
[----:B------:R-:W-:Y:S02]  /*13330*/  IMAD.IADD R9, R9, 0x1, R13 ;  /* 0x0000000109097824 */ /* 0x000fe400078e020d */
[----:B------:R-:W-:-:S03]  /*13340*/  IMAD.U32 R13, RZ, RZ, UR5 ;  /* 0x00000005ff0d7e24 */ /* 0x000fc6000f8e00ff */
[----:B------:R-:W-:-:S04]  /*13350*/  SHF.R.U64 R9, R8, 0x1c, R9 ;  /* 0x0000001c08097819 */ /* 0x000fc80000001209 */
[----:B------:R-:W-:-:S07]  /*13360*/  LOP3.LUT R10, R9, 0xffff, R8, 0x48, !PT ;  /* 0x0000ffff090a7812 */ /* 0x000fce00078e4808 */
[----:B------:R-:W-:Y:S05]  /*13370*/  CALL.REL.NOINC `($__internal_0_$__cuda_sm20_rem_u16) ;  /* 0x0000000c002c7944 */ /* 0x000fea0003c00000 */
[----:B------:R-:W0:Y:S01]  /*13380*/  LDC R10, c[0x3][0x4] ;  /* 0x00c00100ff0a7b82 */ /* 0x000e220000000800 */
[----:B------:R-:W-:Y:S01]  /*13390*/  BSSY B3, `(.L_x_190) ;  /* 0x0000073000037945 */ /* 0x000fe20003800000 */
[----:B------:R-:W-:-:S07]  /*133a0*/  PRMT R12, RZ, 0x7610, R12 ;  /* 0x00007610ff0c7816 */ /* 0x000fce000000000c */
.L_x_200:
        /* <DEDUP_REMOVED lines=23> */
.L_x_192:
[----:B------:R-:W-:Y:S05]  /*13520*/  BSYNC.RELIABLE B6 ;  /* 0x0000000000067941 */ /* 0x000fea0003800100 */
.L_x_191:
        /* <DEDUP_REMOVED lines=25> */
.L_x_195:
[----:B------:R-:W-:Y:S05]  /*136c0*/  BSYNC.RELIABLE B6 ;  /* 0x0000000000067941 */ /* 0x000fea0003800100 */
.L_x_194:
        /* <DEDUP_REMOVED lines=25> */
.L_x_197:
[----:B------:R-:W-:Y:S05]  /*13860*/  BSYNC.RELIABLE B6 ;  /* 0x0000000000067941 */ /* 0x000fea0003800100 */
.L_x_196:
        /* <DEDUP_REMOVED lines=25> */
.L_x_199:
[----:B------:R-:W-:Y:S05]  /*13a00*/  BSYNC.RELIABLE B6 ;  /* 0x0000000000067941 */ /* 0x000fea0003800100 */
.L_x_198:
        /* <DEDUP_REMOVED lines=11> */
.L_x_193:
[----:B------:R-:W-:Y:S05]  /*13ac0*/  BSYNC B3 ;  /* 0x0000000000037941 */ /* 0x000fea0003800000 */
.L_x_190:
[----:B------:R-:W1:Y:S01]  /*13ad0*/  LDS R5, [R6] ;  /* 0x0000000006057984 */ /* 0x000e620000000800 */
[----:B------:R-:W-:-:S05]  /*13ae0*/  IMAD.SHL.U32 R4, R4, 0x8000, RZ ;  /* 0x0000800004047824 */ /* 0x000fca00078e00ff */
[----:B-1----:R-:W-:-:S05]  /*13af0*/  LOP3.LUT R5, R4, 0x3fff8000, R5, 0xe2, !PT ;  /* 0x3fff800004057812 */ /* 0x002fca00078ee205 */
[----:B------:R1:W-:Y:S02]  /*13b00*/  STS [R6], R5 ;  /* 0x0000000506007388 */ /* 0x0003e40000000800 */
.L_x_189:
[----:B------:R-:W-:Y:S05]  /*13b10*/  BSYNC B4 ;  /* 0x0000000000047941 */ /* 0x000fea0003800000 */
.L_x_188:
[----:B------:R-:W2:Y:S02]  /*13b20*/  LDS R4, [R6] ;  /* 0x0000000006047984 */ /* 0x000ea40000000800 */
[----:B--2---:R-:W-:-:S04]  /*13b30*/  SHF.R.U32.HI R4, RZ, 0xf, R4 ;  /* 0x0000000fff047819 */ /* 0x004fc80000011604 */
[----:B-1----:R-:W-:-:S05]  /*13b40*/  SGXT.U32 R5, R4, 0xf ;  /* 0x0000000f0405781a */ /* 0x002fca0000000000 */
[----:B------:R-:W-:-:S06]  /*13b50*/  IMAD R5, R5, 0xc, R0 ;  /* 0x0000000c05057824 */ /* 0x000fcc00078e0200 */
[----:B------:R-:W1:Y:S02]  /*13b60*/  LDS R5, [R5+0x45c] ;  /* 0x00045c0005057984 */ /* 0x000e640000000800 */
[C---:B-1----:R-:W-:Y:S02]  /*13b70*/  LOP3.LUT R4, R5.reuse, 0xc0000000, RZ, 0xc0, !PT ;  /* 0xc000000005047812 */ /* 0x042fe400078ec0ff */
[----:B------:R-:W-:Y:S02]  /*13b80*/  ISETP.LT.U32.AND P2, PT, R5, -0x40000000, PT ;  /* 0xc00000000500780c */ /* 0x000fe40003f41070 */
[----:B------:R-:W-:-:S13]  /*13b90*/  ISETP.NE.AND P0, PT, R4, 0x40000000, PT ;  /* 0x400000000400780c */ /* 0x000fda0003f05270 */
[----:B------:R-:W-:Y:S05]  /*13ba0*/  @P0 BRA P2, `(.L_x_201) ;  /* 0xfffffff000f40947 */ /* 0x000fea000103ffff */
.L_x_187:
[----:B------:R-:W-:Y:S05]  /*13bb0*/  BSYNC B5 ;  /* 0x0000000000057941 */ /* 0x000fea0003800000 */
.L_x_186:
[----:B------:R-:W1:Y:S01]  /*13bc0*/  LDS R3, [R6] ;  /* 0x0000000006037984 */ /* 0x000e620000000800 */
[--C-:B------:R-:W-:Y:S02]  /*13bd0*/  IMAD R4, R7, 0x4, R0.reuse ;  /* 0x0000000407047824 */ /* 0x100fe400078e0200 */
[----:B------:R-:W-:-:S03]  /*13be0*/  IMAD R7, R11, 0xc, R0 ;  /* 0x0000000c0b077824 */ /* 0x000fc600078e0200 */
[----:B-1----:R-:W-:Y:S04]  /*13bf0*/  STS [R4+0x454], R3 ;  /* 0x0004540304007388 */ /* 0x002fe80000000800 */
[----:B------:R-:W1:Y:S02]  /*13c00*/  LDS R5, [R4+0x454] ;  /* 0x0004540004057984 */ /* 0x000e640000000800 */
[----:B-1----:R-:W-:-:S05]  /*13c10*/  LOP3.LUT R5, R5, 0x3fffffff, RZ, 0xc0, !PT ;  /* 0x3fffffff05057812 */ /* 0x002fca00078ec0ff */
[----:B------:R-:W-:Y:S04]  /*13c20*/  STS [R4+0x454], R5 ;  /* 0x0004540504007388 */ /* 0x000fe80000000800 */
[----:B------:R-:W-:Y:S04]  /*13c30*/  LDS R8, [R7+0x454] ;  /* 0x0004540007087984 */ /* 0x000fe80000000800 */
[----:B------:R-:W1:Y:S02]  /*13c40*/  LDS R9, [R7+0x458] ;  /* 0x0004580007097984 */ /* 0x000e640000000800 */
[----:B-1----:R-:W-:-:S04]  /*13c50*/  SHF.R.U64 R9, R9, 0x1f, R8 ;  /* 0x0000001f09097819 */ /* 0x002fc80000001208 */
[----:B------:R-:W-:-:S04]  /*13c60*/  LOP3.LUT R9, R9, 0x7fffffff, RZ, 0xc0, !PT ;  /* 0x7fffffff09097812 */ /* 0x000fc800078ec0ff */
[----:B------:R-:W-:-:S05]  /*13c70*/  LOP3.LUT R9, R9, 0xc0000000, RZ, 0xfc, !PT ;  /* 0xc000000009097812 */ /* 0x000fca00078efcff */
[----:B------:R-:W-:Y:S04]  /*13c80*/  STS [R6], R9 ;  /* 0x0000000906007388 */ /* 0x000fe80000000800 */
[----:B------:R-:W1:Y:S02]  /*13c90*/  LDS R3, [R2+0x45c] ;  /* 0x00045c0002037984 */ /* 0x000e640000000800 */
[----:B-1----:R-:W-:-:S04]  /*13ca0*/  SHF.R.U32.HI R3, RZ, 0xf, R3 ;  /* 0x0000000fff037819 */ /* 0x002fc80000011603 */
[----:B------:R-:W-:-:S05]  /*13cb0*/  SGXT.U32 R3, R3, 0xf ;  /* 0x0000000f0303781a */ /* 0x000fca0000000000 */
[----:B------:R-:W-:-:S06]  /*13cc0*/  IMAD R3, R3, 0xc, R0 ;  /* 0x0000000c03037824 */ /* 0x000fcc00078e0200 */
[----:B------:R-:W1:Y:S02]  /*13cd0*/  LDS R3, [R3+0x45c] ;  /* 0x00045c0003037984 */ /* 0x000e640000000800 */
[C---:B-1----:R-:W-:Y:S02]  /*13ce0*/  LOP3.LUT R4, R3.reuse, 0xc0000000, RZ, 0xc0, !PT ;  /* 0xc000000003047812 */ /* 0x042fe400078ec0ff */
[----:B------:R-:W-:Y:S02]  /*13cf0*/  ISETP.LT.U32.AND P2, PT, R3, -0x40000000, PT ;  /* 0xc00000000300780c */ /* 0x000fe40003f41070 */
[----:B------:R-:W-:-:S13]  /*13d00*/  ISETP.NE.AND P0, PT, R4, 0x40000000, PT ;  /* 0x400000000400780c */ /* 0x000fda0003f05270 */
[----:B------:R-:W-:Y:S05]  /*13d10*/  @P0 BRA P2, `(.L_x_202) ;  /* 0xffffffe400880947 */ /* 0x000fea000103ffff */
.L_x_172:
[----:B------:R-:W-:Y:S05]  /*13d20*/  BSYNC B2 ;  /* 0x0000000000027941 */ /* 0x000fea0003800000 */
.L_x_171:
[----:B------:R-:W1:Y:S04]  /*13d30*/  LDS R3, [R2+0x45c] ;  /* 0x00045c0002037984 */ /* 0x000e680000000800 */
[----:B-1----:R-:W-:Y:S04]  /*13d40*/  STS [R2+0x454], R3 ;  /* 0x0004540302007388 */ /* 0x002fe80000000800 */
[----:B------:R-:W1:Y:S02]  /*13d50*/  LDS R0, [R2+0x454] ;  /* 0x0004540002007984 */ /* 0x000e640000000800 */
[----:B-1----:R-:W-:-:S05]  /*13d60*/  LOP3.LUT R5, R0, 0x3fffffff, RZ, 0xc0, !PT ;  /* 0x3fffffff00057812 */ /* 0x002fca00078ec0ff */
[----:B------:R2:W-:Y:S02]  /*13d70*/  STS [R2+0x454], R5 ;  /* 0x0004540502007388 */ /* 0x0005e40000000800 */
.L_x_157:
[----:B------:R-:W-:-:S05]  /*13d80*/  LOP3.LUT R47, R47, 0xc0000000, RZ, 0xfc, !PT ;  /* 0xc00000002f2f7812 */ /* 0x000fca00078efcff */
[----:B------:R3:W-:Y:S01]  /*13d90*/  STS [R2+0x45c], R47 ;  /* 0x00045c2f02007388 */ /* 0x0007e20000000800 */
[----:B------:R-:W-:Y:S05]  /*13da0*/  BRA `(.L_x_45) ;  /* 0x00000000000c7947 */ /* 0x000fea0003800000 */
.L_x_50:
[----:B01----:R-:W-:Y:S02]  /*13db0*/  IMAD.MOV.U32 R3, RZ, RZ, 0x1 ;  /* 0x00000001ff037424 */ /* 0x003fe400078e00ff */
[----:B------:R-:W-:-:S03]  /*13dc0*/  IMAD.MOV.U32 R16, RZ, RZ, 0x1 ;  /* 0x00000001ff107424 */ /* 0x000fc600078e00ff */
[----:B------:R0:W-:Y:S04]  /*13dd0*/  STS [R0+0x4], R3 ;  /* 0x0000040300007388 */ /* 0x0001e80000000800 */
.L_x_45:
[----:B------:R-:W-:Y:S05]  /*13de0*/  BSYNC B1 ;  /* 0x0000000000017941 */ /* 0x000fea0003800000 */
.L_x_9:
[----:B------:R-:W1:Y:S01]  /*13df0*/  LDCU UR6, c[0x0][0x360] ;  /* 0x00006c00ff0677ac */ /* 0x000e620008000800 */
[----:B------:R-:W2:Y:S01]  /*13e00*/  LDCU UR5, c[0x3][0x4] ;  /* 0x00c00080ff0577ac */ /* 0x000ea20008000800 */
[----:B-1----:R-:W-:Y:S01]  /*13e10*/  VIADD R18, R18, UR6 ;  /* 0x0000000612127c36 */ /* 0x002fe20008000000 */
[----:B--2---:R-:W-:-:S04]  /*13e20*/  UIADD3 UR5, UPT, UPT, UR5, -0x115, URZ ;  /* 0xfffffeeb05057890 */ /* 0x004fc8000fffe0ff */
[----:B------:R-:W-:-:S05]  /*13e30*/  LOP3.LUT R18, R18, 0xffff, RZ, 0xc0, !PT ;  /* 0x0000ffff12127812 */ /* 0x000fca00078ec0ff */
[----:B0---4-:R-:W-:Y:S02]  /*13e40*/  IMAD R3, R18, 0x3, RZ ;  /* 0x0000000312037824 */ /* 0x011fe400078e02ff */
[----:B---3--:R-:W-:Y:S02]  /*13e50*/  IMAD.U32 R2, RZ, RZ, UR5 ;  /* 0x00000005ff027e24 */ /* 0x008fe4000f8e00ff */
[----:B------:R-:W-:-:S05]  /*13e60*/  VIADD R5, R3, 0x2 ;  /* 0x0000000203057836 */ /* 0x000fca0000000000 */
[----:B------:R-:W-:-:S13]  /*13e70*/  ISETP.GE.U32.AND P0, PT, R5, R2, PT ;  /* 0x000000020500720c */ /* 0x000fda0003f06070 */
[----:B------:R-:W-:Y:S05]  /*13e80*/  @!P0 BRA `(.L_x_203) ;  /* 0xfffffec400948947 */ /* 0x000fea000383ffff */
.L_x_8:
[----:B------:R-:W-:Y:S05]  /*13e90*/  WARPSYNC.ALL ;  /* 0x0000000000007948 */ /* 0x000fea0003800000 */
[----:B------:R-:W0:Y:S08]  /*13ea0*/  S2UR UR6, SR_CgaCtaId ;  /* 0x00000000000679c3 */ /* 0x000e300000008800 */
[----:B------:R-:W-:Y:S06]  /*13eb0*/  BAR.SYNC.DEFER_BLOCKING 0x0 ;  /* 0x0000000000007b1d */ /* 0x000fec0000010000 */
[----:B------:R-:W-:-:S02]  /*13ec0*/  UMOV UR5, 0x400 ;  /* 0x0000040000057882 */ /* 0x000fc40000000000 */
[----:B0-----:R-:W-:-:S09]  /*13ed0*/  ULEA UR5, UR6, UR5, 0x18 ;  /* 0x0000000506057291 */ /* 0x001fd2000f8ec0ff */
[----:B------:R-:W0:Y:S02]  /*13ee0*/  LDS R0, [UR5+0x4] ;  /* 0x00000405ff007984 */ /* 0x000e240008000800 */
[----:B0-----:R-:W-:-:S13]  /*13ef0*/  ISETP.NE.AND P0, PT, R0, 0x1, PT ;  /* 0x000000010000780c */ /* 0x001fda0003f05270 */
[----:B------:R-:W-:Y:S05]  /*13f00*/  @!P0 BRA `(.L_x_204) ;  /* 0xfffffec4003c8947 */ /* 0x000fea000383ffff */
.L_x_7:
[----:B------:R-:W0:Y:S01]  /*13f10*/  S2R R7, SR_TID.X ;  /* 0x0000000000077919 */ /* 0x000e220000002100 */
[----:B------:R-:W-:Y:S06]  /*13f20*/  BAR.SYNC.DEFER_BLOCKING 0x0 ;  /* 0x0000000000007b1d */ /* 0x000fec0000010000 */
[----:B------:R-:W1:Y:S01]  /*13f30*/  S2R R0, SR_CTAID.X ;  /* 0x0000000000007919 */ /* 0x000e620000002500 */
[----:B0-----:R-:W-:-:S13]  /*13f40*/  ISETP.GT.U32.AND P0, PT, R7, 0x10f, PT ;  /* 0x0000010f0700780c */ /* 0x001fda0003f04070 */
[----:B------:R-:W-:Y:S01]  /*13f50*/  @!P0 LEA R5, R7, UR5, 0x2 ;  /* 0x0000000507058c11 */ /* 0x000fe2000f8e10ff */
[----:B------:R-:W0:Y:S01]  /*13f60*/  @!P0 LDC.64 R2, c[0x0][0x398] ;  /* 0x0000e600ff028b82 */ /* 0x000e220000000a00 */
[----:B-1----:R-:W-:-:S04]  /*13f70*/  @!P0 IMAD R7, R0, 0x111, R7 ;  /* 0x0000011100078824 */ /* 0x002fc800078e0207 */
[----:B------:R-:W1:Y:S01]  /*13f80*/  @!P0 LDS R5, [R5+0x14] ;  /* 0x0000140005058984 */ /* 0x000e620000000800 */
[----:B0-----:R-:W-:-:S05]  /*13f90*/  @!P0 IMAD.WIDE.U32 R2, R7, 0x4, R2 ;  /* 0x0000000407028825 */ /* 0x001fca00078e0002 */
[----:B-1----:R0:W-:Y:S01]  /*13fa0*/  @!P0 STG.E desc[UR8][R2.64], R5 ;  /* 0x0000000502008986 */ /* 0x0021e2000c101908 */
[----:B------:R-:W-:Y:S05]  /*13fb0*/  @!P1 EXIT ;  /* 0x000000000000994d */ /* 0x000fea0003800000 */
[----:B0-----:R-:W0:Y:S01]  /*13fc0*/  LDS R5, [UR5+0x8] ;  /* 0x00000805ff057984 */ /* 0x001e220008000800 */
[----:B------:R-:W1:Y:S01]  /*13fd0*/  LDC.64 R2, c[0x0][0x398] ;  /* 0x0000e600ff027b82 */ /* 0x000e620000000a00 */
[----:B------:R-:W-:-:S04]  /*13fe0*/  IMAD.MOV.U32 R7, RZ, RZ, 0x111 ;  /* 0x00000111ff077424 */ /* 0x000fc800078e00ff */
[----:B------:R-:W-:-:S04]  /*13ff0*/  IMAD R7, R0, R7, 0x110 ;  /* 0x0000011000077424 */ /* 0x000fc800078e0207 */
[----:B-1----:R-:W-:-:S05]  /*14000*/  IMAD.WIDE.U32 R2, R7, 0x4, R2 ;  /* 0x0000000407027825 */ /* 0x002fca00078e0002 */
[----:B0-----:R-:W-:Y:S01]  /*14010*/  STG.E desc[UR8][R2.64], R5 ;  /* 0x0000000502007986 */ /* 0x001fe2000c101908 */
[----:B------:R-:W-:Y:S05]  /*14020*/  EXIT ;  /* 0x000000000000794d */ /* 0x000fea0003800000 */
        .weak           $__internal_0_$__cuda_sm20_rem_u16
        .type           $__internal_0_$__cuda_sm20_rem_u16,@function
        .size           $__internal_0_$__cuda_sm20_rem_u16,(.L_x_206 - $__internal_0_$__cuda_sm20_rem_u16)
$__internal_0_$__cuda_sm20_rem_u16:
[----:B------:R-:W0:Y:S01]  /*14030*/  I2F.U16 R4, R13 ;  /* 0x0000000d00047306 */ /* 0x000e220000101000 */
[----:B------:R-:W-:Y:S01]  /*14040*/  IMAD.MOV.U32 R8, RZ, RZ, 0x4b800000 ;  /* 0x4b800000ff087424 */ /* 0x000fe200078e00ff */
[C---:B0-----:R-:W-:Y:S02]  /*14050*/  FSETP.GEU.AND P2, PT, |R4|.reuse, 1.175494350822287508e-38, PT ;  /* 0x008000000400780b */ /* 0x041fe40003f4e200 */
[----:B------:R-:W-:Y:S02]  /*14060*/  FSETP.GT.AND P0, PT, |R4|, 8.50705917302346158658e+37, PT ;  /* 0x7e8000000400780b */ /* 0x000fe40003f04200 */
[----:B------:R-:W-:-:S04]  /*14070*/  FSEL R8, R8, 1, !P2 ;  /* 0x3f80000008087808 */ /* 0x000fc80005000000 */
[----:B------:R-:W-:Y:S02]  /*14080*/  FSEL R9, R8, 0.25, !P0 ;  /* 0x3e80000008097808 */ /* 0x000fe40004000000 */
[----:B------:R-:W-:-:S03]  /*14090*/  ISETP.NE.U32.AND P0, PT, R13, RZ, PT ;  /* 0x000000ff0d00720c */ /* 0x000fc60003f05070 */
[----:B------:R-:W-:Y:S02]  /*140a0*/  FMUL R8, R4, R9 ;  /* 0x0000000904087220 */ /* 0x000fe40000400000 */
[----:B------:R-:W-:Y:S08]  /*140b0*/  I2F.U16.RZ R4, R10 ;  /* 0x0000000a00047306 */ /* 0x000ff0000010d000 */
[----:B------:R-:W0:Y:S02]  /*140c0*/  MUFU.RCP R8, R8 ;  /* 0x0000000800087308 */ /* 0x000e240000001000 */
[----:B0-----:R-:W-:Y:S01]  /*140d0*/  FMUL R9, R9, R8 ;  /* 0x0000000809097220 */ /* 0x001fe20000400000 */
[----:B------:R-:W-:-:S03]  /*140e0*/  IMAD.MOV.U32 R8, RZ, RZ, R12 ;  /* 0x000000ffff087224 */ /* 0x000fc600078e000c */
[----:B------:R-:W-:-:S04]  /*140f0*/  VIADD R9, R9, 0x2 ;  /* 0x0000000209097836 */ /* 0x000fc80000000000 */
[----:B------:R-:W-:-:S06]  /*14100*/  FMUL.RZ R4, R4, R9 ;  /* 0x0000000904047220 */ /* 0x000fcc000040c000 */
[----:B------:R-:W0:Y:S02]  /*14110*/  F2I.U32.TRUNC.NTZ R4, R4 ;  /* 0x0000000400047305 */ /* 0x000e24000020f000 */
[----:B0-----:R-:W-:-:S05]  /*14120*/  LOP3.LUT R9, R4, 0xffff, RZ, 0xc0, !PT ;  /* 0x0000ffff04097812 */ /* 0x001fca00078ec0ff */
[----:B------:R-:W-:-:S04]  /*14130*/  IMAD.MOV R9, RZ, RZ, -R9 ;  /* 0x000000ffff097224 */ /* 0x000fc800078e0a09 */
[----:B------:R-:W-:Y:S02]  /*14140*/  IMAD R13, R13, R9, R10 ;  /* 0x000000090d0d7224 */ /* 0x000fe400078e020a */
[----:B------:R-:W-:Y:S02]  /*14150*/  IMAD.MOV.U32 R9, RZ, RZ, 0x0 ;  /* 0x00000000ff097424 */ /* 0x000fe400078e00ff */
[----:B------:R-:W-:Y:S02]  /*14160*/  @!P0 IMAD.MOV.U32 R13, RZ, RZ, -0x1 ;  /* 0xffffffffff0d8424 */ /* 0x000fe400078e00ff */
[----:B------:R-:W-:Y:S05]  /*14170*/  RET.REL.NODEC R8 `(_Z19store_initial_statePjPmPVhS_) ;  /* 0xfffffebc08a07950 */ /* 0x000fea0003c3ffff */
.L_x_205:
[----:B------:R-:W-:-:S00]  /*14180*/  BRA `(.L_x_205) ;  /* 0xfffffffc00fc7947 */ /* 0x000fc0000383ffff */
[----:B------:R-:W-:-:S00]  /*14190*/  NOP ;  /* 0x0000000000007918 */ /* 0x000fc00000000000 */
        /* <DEDUP_REMOVED lines=14> */
.L_x_206:


//--------------------- .nv.shared._Z19store_initial_statePjPmPVhS_ --------------------------
	.section	.nv.shared._Z19store_initial_statePjPmPVhS_,"aw",@nobits
	.sectionflags	@""
	.align	16
	.zero		1024


//--------------------- .nv.shared.reserved.0     --------------------------
	.section	.nv.shared.reserved.0,"aw",@nobits
	.weak		__nv_reservedSMEM_offset_0_alias
	.size		__nv_reservedSMEM_offset_0_alias, 0, 64
	.other		__nv_reservedSMEM_offset_0_alias,@"STO_CUDA_RESERVED_SHARED STV_DEFAULT"
__nv_reservedSMEM_offset_0_alias:
	.zero		0
	.zero		64


//--------------------- .nv.constant0._Z19store_initial_statePjPmPVhS_ --------------------------
	.section	.nv.constant0._Z19store_initial_statePjPmPVhS_,"a",@progbits
	.sectionflags	@""
	.align	4
.nv.constant0._Z19store_initial_statePjPmPVhS_:
	.zero		928


//--------------------- SYMBOLS --------------------------

	.type		.nv.reservedSmem.offset0,@object
	.size		.nv.reservedSmem.offset0,0x4
	.type		.nv.reservedSmem.cap,@object
	.size		.nv.reservedSmem.cap,0x4
